//
// Generated by NVIDIA NVVM Compiler
//
// Compiler Build ID: CL-36424714
// Cuda compilation tools, release 13.0, V13.0.88
// Based on NVVM 20.0.0
//

.version 9.0
.target sm_100
.address_size 64

	// .globl	_Z4SumaiPfS_S_

.visible .entry _Z4SumaiPfS_S_(
	.param .u32 _Z4SumaiPfS_S__param_0,
	.param .u64 .ptr .align 1 _Z4SumaiPfS_S__param_1,
	.param .u64 .ptr .align 1 _Z4SumaiPfS_S__param_2,
	.param .u64 .ptr .align 1 _Z4SumaiPfS_S__param_3
)
{
	.reg .pred 	%p<2>;
	.reg .b32 	%r<14>;
	.reg .b32 	%f<4>;
	.reg .b64 	%rd<11>;

	ld.param.u32 	%r4, [_Z4SumaiPfS_S__param_0];
	ld.param.u64 	%rd1, [_Z4SumaiPfS_S__param_1];
	ld.param.u64 	%rd2, [_Z4SumaiPfS_S__param_2];
	ld.param.u64 	%rd3, [_Z4SumaiPfS_S__param_3];
	mov.u32 	%r5, %tid.x;
	mov.u32 	%r6, %ntid.x;
	mov.u32 	%r7, %ctaid.x;
	mad.lo.s32 	%r1, %r6, %r7, %r5;
	mov.u32 	%r8, %tid.y;
	mov.u32 	%r9, %ntid.y;
	mov.u32 	%r10, %ctaid.y;
	mad.lo.s32 	%r11, %r9, %r10, %r8;
	max.u32 	%r12, %r1, %r11;
	setp.ge.u32 	%p1, %r12, %r4;
	@%p1 bra 	$L__BB0_2;
	cvta.to.global.u64 	%rd4, %rd1;
	cvta.to.global.u64 	%rd5, %rd2;
	cvta.to.global.u64 	%rd6, %rd3;
	mad.lo.s32 	%r13, %r11, %r4, %r1;
	mul.wide.u32 	%rd7, %r13, 4;
	add.s64 	%rd8, %rd4, %rd7;
	ld.global.f32 	%f1, [%rd8];
	add.s64 	%rd9, %rd5, %rd7;
	ld.global.f32 	%f2, [%rd9];
	add.f32 	%f3, %f1, %f2;
	add.s64 	%rd10, %rd6, %rd7;
	st.global.f32 	[%rd10], %f3;
$L__BB0_2:
	ret;

}
	// .globl	_Z5ISumaiPfS_
.visible .entry _Z5ISumaiPfS_(
	.param .u32 _Z5ISumaiPfS__param_0,
	.param .u64 .ptr .align 1 _Z5ISumaiPfS__param_1,
	.param .u64 .ptr .align 1 _Z5ISumaiPfS__param_2
)
{
	.reg .pred 	%p<2>;
	.reg .b32 	%r<14>;
	.reg .b32 	%f<4>;
	.reg .b64 	%rd<8>;

	ld.param.u32 	%r4, [_Z5ISumaiPfS__param_0];
	ld.param.u64 	%rd1, [_Z5ISumaiPfS__param_1];
	ld.param.u64 	%rd2, [_Z5ISumaiPfS__param_2];
	mov.u32 	%r5, %tid.x;
	mov.u32 	%r6, %ntid.x;
	mov.u32 	%r7, %ctaid.x;
	mad.lo.s32 	%r1, %r6, %r7, %r5;
	mov.u32 	%r8, %tid.y;
	mov.u32 	%r9, %ntid.y;
	mov.u32 	%r10, %ctaid.y;
	mad.lo.s32 	%r11, %r9, %r10, %r8;
	max.u32 	%r12, %r1, %r11;
	setp.ge.u32 	%p1, %r12, %r4;
	@%p1 bra 	$L__BB1_2;
	cvta.to.global.u64 	%rd3, %rd1;
	cvta.to.global.u64 	%rd4, %rd2;
	mad.lo.s32 	%r13, %r11, %r4, %r1;
	mul.wide.u32 	%rd5, %r13, 4;
	add.s64 	%rd6, %rd3, %rd5;
	ld.global.f32 	%f1, [%rd6];
	add.s64 	%rd7, %rd4, %rd5;
	ld.global.f32 	%f2, [%rd7];
	add.f32 	%f3, %f1, %f2;
	st.global.f32 	[%rd6], %f3;
$L__BB1_2:
	ret;

}
	// .globl	_Z5RestaiPfS_S_
.visible .entry _Z5RestaiPfS_S_(
	.param .u32 _Z5RestaiPfS_S__param_0,
	.param .u64 .ptr .align 1 _Z5RestaiPfS_S__param_1,
	.param .u64 .ptr .align 1 _Z5RestaiPfS_S__param_2,
	.param .u64 .ptr .align 1 _Z5RestaiPfS_S__param_3
)
{
	.reg .pred 	%p<2>;
	.reg .b32 	%r<14>;
	.reg .b32 	%f<4>;
	.reg .b64 	%rd<11>;

	ld.param.u32 	%r4, [_Z5RestaiPfS_S__param_0];
	ld.param.u64 	%rd1, [_Z5RestaiPfS_S__param_1];
	ld.param.u64 	%rd2, [_Z5RestaiPfS_S__param_2];
	ld.param.u64 	%rd3, [_Z5RestaiPfS_S__param_3];
	mov.u32 	%r5, %tid.x;
	mov.u32 	%r6, %ntid.x;
	mov.u32 	%r7, %ctaid.x;
	mad.lo.s32 	%r1, %r6, %r7, %r5;
	mov.u32 	%r8, %tid.y;
	mov.u32 	%r9, %ntid.y;
	mov.u32 	%r10, %ctaid.y;
	mad.lo.s32 	%r11, %r9, %r10, %r8;
	max.u32 	%r12, %r1, %r11;
	setp.ge.u32 	%p1, %r12, %r4;
	@%p1 bra 	$L__BB2_2;
	cvta.to.global.u64 	%rd4, %rd1;
	cvta.to.global.u64 	%rd5, %rd2;
	cvta.to.global.u64 	%rd6, %rd3;
	mad.lo.s32 	%r13, %r11, %r4, %r1;
	mul.wide.u32 	%rd7, %r13, 4;
	add.s64 	%rd8, %rd4, %rd7;
	ld.global.f32 	%f1, [%rd8];
	add.s64 	%rd9, %rd5, %rd7;
	ld.global.f32 	%f2, [%rd9];
	sub.f32 	%f3, %f1, %f2;
	add.s64 	%rd10, %rd6, %rd7;
	st.global.f32 	[%rd10], %f3;
$L__BB2_2:
	ret;

}
	// .globl	_Z6IRestaiPfS_
.visible .entry _Z6IRestaiPfS_(
	.param .u32 _Z6IRestaiPfS__param_0,
	.param .u64 .ptr .align 1 _Z6IRestaiPfS__param_1,
	.param .u64 .ptr .align 1 _Z6IRestaiPfS__param_2
)
{
	.reg .pred 	%p<2>;
	.reg .b32 	%r<14>;
	.reg .b32 	%f<4>;
	.reg .b64 	%rd<8>;

	ld.param.u32 	%r4, [_Z6IRestaiPfS__param_0];
	ld.param.u64 	%rd1, [_Z6IRestaiPfS__param_1];
	ld.param.u64 	%rd2, [_Z6IRestaiPfS__param_2];
	mov.u32 	%r5, %tid.x;
	mov.u32 	%r6, %ntid.x;
	mov.u32 	%r7, %ctaid.x;
	mad.lo.s32 	%r1, %r6, %r7, %r5;
	mov.u32 	%r8, %tid.y;
	mov.u32 	%r9, %ntid.y;
	mov.u32 	%r10, %ctaid.y;
	mad.lo.s32 	%r11, %r9, %r10, %r8;
	max.u32 	%r12, %r1, %r11;
	setp.ge.u32 	%p1, %r12, %r4;
	@%p1 bra 	$L__BB3_2;
	cvta.to.global.u64 	%rd3, %rd1;
	cvta.to.global.u64 	%rd4, %rd2;
	mad.lo.s32 	%r13, %r11, %r4, %r1;
	mul.wide.u32 	%rd5, %r13, 4;
	add.s64 	%rd6, %rd3, %rd5;
	ld.global.f32 	%f1, [%rd6];
	add.s64 	%rd7, %rd4, %rd5;
	ld.global.f32 	%f2, [%rd7];
	sub.f32 	%f3, %f1, %f2;
	st.global.f32 	[%rd6], %f3;
$L__BB3_2:
	ret;

}
	// .globl	_Z5MultiiPfS_S_
.visible .entry _Z5MultiiPfS_S_(
	.param .u32 _Z5MultiiPfS_S__param_0,
	.param .u64 .ptr .align 1 _Z5MultiiPfS_S__param_1,
	.param .u64 .ptr .align 1 _Z5MultiiPfS_S__param_2,
	.param .u64 .ptr .align 1 _Z5MultiiPfS_S__param_3
)
{
	.reg .pred 	%p<2>;
	.reg .b32 	%r<14>;
	.reg .b32 	%f<4>;
	.reg .b64 	%rd<11>;

	ld.param.u32 	%r4, [_Z5MultiiPfS_S__param_0];
	ld.param.u64 	%rd1, [_Z5MultiiPfS_S__param_1];
	ld.param.u64 	%rd2, [_Z5MultiiPfS_S__param_2];
	ld.param.u64 	%rd3, [_Z5MultiiPfS_S__param_3];
	mov.u32 	%r5, %tid.x;
	mov.u32 	%r6, %ntid.x;
	mov.u32 	%r7, %ctaid.x;
	mad.lo.s32 	%r1, %r6, %r7, %r5;
	mov.u32 	%r8, %tid.y;
	mov.u32 	%r9, %ntid.y;
	mov.u32 	%r10, %ctaid.y;
	mad.lo.s32 	%r11, %r9, %r10, %r8;
	max.u32 	%r12, %r1, %r11;
	setp.ge.u32 	%p1, %r12, %r4;
	@%p1 bra 	$L__BB4_2;
	cvta.to.global.u64 	%rd4, %rd1;
	cvta.to.global.u64 	%rd5, %rd2;
	cvta.to.global.u64 	%rd6, %rd3;
	mad.lo.s32 	%r13, %r11, %r4, %r1;
	mul.wide.u32 	%rd7, %r13, 4;
	add.s64 	%rd8, %rd4, %rd7;
	ld.global.f32 	%f1, [%rd8];
	add.s64 	%rd9, %rd5, %rd7;
	ld.global.f32 	%f2, [%rd9];
	mul.f32 	%f3, %f1, %f2;
	add.s64 	%rd10, %rd6, %rd7;
	st.global.f32 	[%rd10], %f3;
$L__BB4_2:
	ret;

}
	// .globl	_Z6IMultiiPfS_
.visible .entry _Z6IMultiiPfS_(
	.param .u32 _Z6IMultiiPfS__param_0,
	.param .u64 .ptr .align 1 _Z6IMultiiPfS__param_1,
	.param .u64 .ptr .align 1 _Z6IMultiiPfS__param_2
)
{
	.reg .pred 	%p<2>;
	.reg .b32 	%r<14>;
	.reg .b32 	%f<4>;
	.reg .b64 	%rd<8>;

	ld.param.u32 	%r4, [_Z6IMultiiPfS__param_0];
	ld.param.u64 	%rd1, [_Z6IMultiiPfS__param_1];
	ld.param.u64 	%rd2, [_Z6IMultiiPfS__param_2];
	mov.u32 	%r5, %tid.x;
	mov.u32 	%r6, %ntid.x;
	mov.u32 	%r7, %ctaid.x;
	mad.lo.s32 	%r1, %r6, %r7, %r5;
	mov.u32 	%r8, %tid.y;
	mov.u32 	%r9, %ntid.y;
	mov.u32 	%r10, %ctaid.y;
	mad.lo.s32 	%r11, %r9, %r10, %r8;
	max.u32 	%r12, %r1, %r11;
	setp.ge.u32 	%p1, %r12, %r4;
	@%p1 bra 	$L__BB5_2;
	cvta.to.global.u64 	%rd3, %rd1;
	cvta.to.global.u64 	%rd4, %rd2;
	mad.lo.s32 	%r13, %r11, %r4, %r1;
	mul.wide.u32 	%rd5, %r13, 4;
	add.s64 	%rd6, %rd3, %rd5;
	ld.global.f32 	%f1, [%rd6];
	add.s64 	%rd7, %rd4, %rd5;
	ld.global.f32 	%f2, [%rd7];
	mul.f32 	%f3, %f1, %f2;
	st.global.f32 	[%rd6], %f3;
$L__BB5_2:
	ret;

}
	// .globl	_Z6DivideiPfS_S_
.visible .entry _Z6DivideiPfS_S_(
	.param .u32 _Z6DivideiPfS_S__param_0,
	.param .u64 .ptr .align 1 _Z6DivideiPfS_S__param_1,
	.param .u64 .ptr .align 1 _Z6DivideiPfS_S__param_2,
	.param .u64 .ptr .align 1 _Z6DivideiPfS_S__param_3
)
{
	.reg .pred 	%p<2>;
	.reg .b32 	%r<14>;
	.reg .b32 	%f<4>;
	.reg .b64 	%rd<11>;

	ld.param.u32 	%r4, [_Z6DivideiPfS_S__param_0];
	ld.param.u64 	%rd1, [_Z6DivideiPfS_S__param_1];
	ld.param.u64 	%rd2, [_Z6DivideiPfS_S__param_2];
	ld.param.u64 	%rd3, [_Z6DivideiPfS_S__param_3];
	mov.u32 	%r5, %tid.x;
	mov.u32 	%r6, %ntid.x;
	mov.u32 	%r7, %ctaid.x;
	mad.lo.s32 	%r1, %r6, %r7, %r5;
	mov.u32 	%r8, %tid.y;
	mov.u32 	%r9, %ntid.y;
	mov.u32 	%r10, %ctaid.y;
	mad.lo.s32 	%r11, %r9, %r10, %r8;
	max.u32 	%r12, %r1, %r11;
	setp.ge.u32 	%p1, %r12, %r4;
	@%p1 bra 	$L__BB6_2;
	cvta.to.global.u64 	%rd4, %rd1;
	cvta.to.global.u64 	%rd5, %rd2;
	cvta.to.global.u64 	%rd6, %rd3;
	mad.lo.s32 	%r13, %r11, %r4, %r1;
	mul.wide.u32 	%rd7, %r13, 4;
	add.s64 	%rd8, %rd4, %rd7;
	ld.global.f32 	%f1, [%rd8];
	add.s64 	%rd9, %rd5, %rd7;
	ld.global.f32 	%f2, [%rd9];
	div.rn.f32 	%f3, %f1, %f2;
	add.s64 	%rd10, %rd6, %rd7;
	st.global.f32 	[%rd10], %f3;
$L__BB6_2:
	ret;

}
	// .globl	_Z7IDivideiPfS_
.visible .entry _Z7IDivideiPfS_(
	.param .u32 _Z7IDivideiPfS__param_0,
	.param .u64 .ptr .align 1 _Z7IDivideiPfS__param_1,
	.param .u64 .ptr .align 1 _Z7IDivideiPfS__param_2
)
{
	.reg .pred 	%p<2>;
	.reg .b32 	%r<14>;
	.reg .b32 	%f<4>;
	.reg .b64 	%rd<8>;

	ld.param.u32 	%r4, [_Z7IDivideiPfS__param_0];
	ld.param.u64 	%rd1, [_Z7IDivideiPfS__param_1];
	ld.param.u64 	%rd2, [_Z7IDivideiPfS__param_2];
	mov.u32 	%r5, %tid.x;
	mov.u32 	%r6, %ntid.x;
	mov.u32 	%r7, %ctaid.x;
	mad.lo.s32 	%r1, %r6, %r7, %r5;
	mov.u32 	%r8, %tid.y;
	mov.u32 	%r9, %ntid.y;
	mov.u32 	%r10, %ctaid.y;
	mad.lo.s32 	%r11, %r9, %r10, %r8;
	max.u32 	%r12, %r1, %r11;
	setp.ge.u32 	%p1, %r12, %r4;
	@%p1 bra 	$L__BB7_2;
	cvta.to.global.u64 	%rd3, %rd1;
	cvta.to.global.u64 	%rd4, %rd2;
	mad.lo.s32 	%r13, %r11, %r4, %r1;
	mul.wide.u32 	%rd5, %r13, 4;
	add.s64 	%rd6, %rd3, %rd5;
	ld.global.f32 	%f1, [%rd6];
	add.s64 	%rd7, %rd4, %rd5;
	ld.global.f32 	%f2, [%rd7];
	div.rn.f32 	%f3, %f1, %f2;
	st.global.f32 	[%rd6], %f3;
$L__BB7_2:
	ret;

}
	// .globl	_Z5CrossiiiPfS_S_
.visible .entry _Z5CrossiiiPfS_S_(
	.param .u32 _Z5CrossiiiPfS_S__param_0,
	.param .u32 _Z5CrossiiiPfS_S__param_1,
	.param .u32 _Z5CrossiiiPfS_S__param_2,
	.param .u64 .ptr .align 1 _Z5CrossiiiPfS_S__param_3,
	.param .u64 .ptr .align 1 _Z5CrossiiiPfS_S__param_4,
	.param .u64 .ptr .align 1 _Z5CrossiiiPfS_S__param_5
)
{
	.reg .pred 	%p<13>;
	.reg .b32 	%r<94>;
	.reg .b32 	%f<68>;
	.reg .b64 	%rd<69>;

	ld.param.u32 	%r46, [_Z5CrossiiiPfS_S__param_0];
	ld.param.u32 	%r44, [_Z5CrossiiiPfS_S__param_1];
	ld.param.u32 	%r45, [_Z5CrossiiiPfS_S__param_2];
	ld.param.u64 	%rd4, [_Z5CrossiiiPfS_S__param_3];
	ld.param.u64 	%rd5, [_Z5CrossiiiPfS_S__param_4];
	ld.param.u64 	%rd3, [_Z5CrossiiiPfS_S__param_5];
	cvta.to.global.u64 	%rd1, %rd5;
	cvta.to.global.u64 	%rd2, %rd4;
	mov.u32 	%r1, %tid.x;
	mov.u32 	%r48, %ntid.x;
	mov.u32 	%r49, %ctaid.x;
	mul.lo.s32 	%r2, %r48, %r49;
	add.s32 	%r3, %r2, %r1;
	mov.u32 	%r50, %tid.y;
	mov.u32 	%r51, %ntid.y;
	mov.u32 	%r52, %ctaid.y;
	mad.lo.s32 	%r53, %r51, %r52, %r50;
	setp.ge.u32 	%p1, %r3, %r45;
	setp.ge.u32 	%p2, %r53, %r46;
	or.pred  	%p3, %p1, %p2;
	@%p3 bra 	$L__BB8_14;
	setp.lt.s32 	%p4, %r44, 1;
	mov.f32 	%f67, 0f00000000;
	@%p4 bra 	$L__BB8_13;
	mul.lo.s32 	%r5, %r44, %r53;
	and.b32  	%r6, %r44, 7;
	setp.lt.u32 	%p5, %r44, 8;
	mov.f32 	%f67, 0f00000000;
	mov.b32 	%r92, 0;
	@%p5 bra 	$L__BB8_5;
	and.b32  	%r92, %r44, 2147483640;
	neg.s32 	%r90, %r92;
	add.s32 	%r55, %r1, %r45;
	add.s32 	%r89, %r55, %r2;
	shl.b32 	%r10, %r45, 3;
	shl.b32 	%r56, %r45, 1;
	add.s32 	%r88, %r3, %r56;
	mad.lo.s32 	%r87, %r45, 3, %r3;
	shl.b32 	%r57, %r45, 2;
	add.s32 	%r86, %r3, %r57;
	mad.lo.s32 	%r85, %r45, 5, %r3;
	mad.lo.s32 	%r84, %r45, 6, %r3;
	mad.lo.s32 	%r83, %r45, 7, %r3;
	add.s32 	%r81, %r5, 3;
	mov.f32 	%f67, 0f00000000;
	mov.u32 	%r82, %r3;
$L__BB8_4:
	.pragma "nounroll";
	add.s32 	%r58, %r81, -3;
	mul.wide.u32 	%rd6, %r58, 4;
	add.s64 	%rd7, %rd2, %rd6;
	ld.global.f32 	%f17, [%rd7];
	mul.wide.u32 	%rd8, %r82, 4;
	add.s64 	%rd9, %rd1, %rd8;
	ld.global.f32 	%f18, [%rd9];
	fma.rn.f32 	%f19, %f17, %f18, %f67;
	add.s32 	%r59, %r81, -2;
	mul.wide.u32 	%rd10, %r59, 4;
	add.s64 	%rd11, %rd2, %rd10;
	ld.global.f32 	%f20, [%rd11];
	mul.wide.u32 	%rd12, %r89, 4;
	add.s64 	%rd13, %rd1, %rd12;
	ld.global.f32 	%f21, [%rd13];
	fma.rn.f32 	%f22, %f20, %f21, %f19;
	add.s32 	%r60, %r81, -1;
	mul.wide.u32 	%rd14, %r60, 4;
	add.s64 	%rd15, %rd2, %rd14;
	ld.global.f32 	%f23, [%rd15];
	mul.wide.u32 	%rd16, %r88, 4;
	add.s64 	%rd17, %rd1, %rd16;
	ld.global.f32 	%f24, [%rd17];
	fma.rn.f32 	%f25, %f23, %f24, %f22;
	add.s32 	%r61, %r81, 4;
	mul.wide.u32 	%rd18, %r81, 4;
	add.s64 	%rd19, %rd2, %rd18;
	ld.global.f32 	%f26, [%rd19];
	mul.wide.u32 	%rd20, %r87, 4;
	add.s64 	%rd21, %rd1, %rd20;
	ld.global.f32 	%f27, [%rd21];
	fma.rn.f32 	%f28, %f26, %f27, %f25;
	add.s32 	%r62, %r81, 1;
	mul.wide.u32 	%rd22, %r62, 4;
	add.s64 	%rd23, %rd2, %rd22;
	ld.global.f32 	%f29, [%rd23];
	mul.wide.u32 	%rd24, %r86, 4;
	add.s64 	%rd25, %rd1, %rd24;
	ld.global.f32 	%f30, [%rd25];
	fma.rn.f32 	%f31, %f29, %f30, %f28;
	add.s32 	%r63, %r81, 2;
	mul.wide.u32 	%rd26, %r63, 4;
	add.s64 	%rd27, %rd2, %rd26;
	ld.global.f32 	%f32, [%rd27];
	mul.wide.u32 	%rd28, %r85, 4;
	add.s64 	%rd29, %rd1, %rd28;
	ld.global.f32 	%f33, [%rd29];
	fma.rn.f32 	%f34, %f32, %f33, %f31;
	add.s32 	%r64, %r81, 3;
	mul.wide.u32 	%rd30, %r64, 4;
	add.s64 	%rd31, %rd2, %rd30;
	ld.global.f32 	%f35, [%rd31];
	mul.wide.u32 	%rd32, %r84, 4;
	add.s64 	%rd33, %rd1, %rd32;
	ld.global.f32 	%f36, [%rd33];
	fma.rn.f32 	%f37, %f35, %f36, %f34;
	mul.wide.u32 	%rd34, %r61, 4;
	add.s64 	%rd35, %rd2, %rd34;
	ld.global.f32 	%f38, [%rd35];
	mul.wide.u32 	%rd36, %r83, 4;
	add.s64 	%rd37, %rd1, %rd36;
	ld.global.f32 	%f39, [%rd37];
	fma.rn.f32 	%f67, %f38, %f39, %f37;
	add.s32 	%r90, %r90, 8;
	add.s32 	%r89, %r89, %r10;
	add.s32 	%r88, %r88, %r10;
	add.s32 	%r87, %r87, %r10;
	add.s32 	%r86, %r86, %r10;
	add.s32 	%r85, %r85, %r10;
	add.s32 	%r84, %r84, %r10;
	add.s32 	%r83, %r83, %r10;
	add.s32 	%r82, %r82, %r10;
	add.s32 	%r81, %r81, 8;
	setp.ne.s32 	%p6, %r90, 0;
	@%p6 bra 	$L__BB8_4;
$L__BB8_5:
	setp.eq.s32 	%p7, %r6, 0;
	@%p7 bra 	$L__BB8_13;
	and.b32  	%r39, %r44, 3;
	setp.lt.u32 	%p8, %r6, 4;
	@%p8 bra 	$L__BB8_8;
	add.s32 	%r65, %r92, %r5;
	mul.wide.u32 	%rd38, %r65, 4;
	add.s64 	%rd39, %rd2, %rd38;
	ld.global.f32 	%f41, [%rd39];
	mad.lo.s32 	%r66, %r92, %r45, %r3;
	mul.wide.u32 	%rd40, %r66, 4;
	add.s64 	%rd41, %rd1, %rd40;
	ld.global.f32 	%f42, [%rd41];
	fma.rn.f32 	%f43, %f41, %f42, %f67;
	add.s32 	%r67, %r65, 1;
	mul.wide.u32 	%rd42, %r67, 4;
	add.s64 	%rd43, %rd2, %rd42;
	ld.global.f32 	%f44, [%rd43];
	add.s32 	%r68, %r66, %r45;
	mul.wide.u32 	%rd44, %r68, 4;
	add.s64 	%rd45, %rd1, %rd44;
	ld.global.f32 	%f45, [%rd45];
	fma.rn.f32 	%f46, %f44, %f45, %f43;
	add.s32 	%r69, %r65, 2;
	mul.wide.u32 	%rd46, %r69, 4;
	add.s64 	%rd47, %rd2, %rd46;
	ld.global.f32 	%f47, [%rd47];
	add.s32 	%r70, %r68, %r45;
	mul.wide.u32 	%rd48, %r70, 4;
	add.s64 	%rd49, %rd1, %rd48;
	ld.global.f32 	%f48, [%rd49];
	fma.rn.f32 	%f49, %f47, %f48, %f46;
	add.s32 	%r71, %r65, 3;
	mul.wide.u32 	%rd50, %r71, 4;
	add.s64 	%rd51, %rd2, %rd50;
	ld.global.f32 	%f50, [%rd51];
	add.s32 	%r72, %r70, %r45;
	mul.wide.u32 	%rd52, %r72, 4;
	add.s64 	%rd53, %rd1, %rd52;
	ld.global.f32 	%f51, [%rd53];
	fma.rn.f32 	%f67, %f50, %f51, %f49;
	add.s32 	%r92, %r92, 4;
$L__BB8_8:
	setp.eq.s32 	%p9, %r39, 0;
	@%p9 bra 	$L__BB8_13;
	setp.eq.s32 	%p10, %r39, 1;
	@%p10 bra 	$L__BB8_11;
	add.s32 	%r73, %r92, %r5;
	mul.wide.u32 	%rd54, %r73, 4;
	add.s64 	%rd55, %rd2, %rd54;
	ld.global.f32 	%f53, [%rd55];
	mad.lo.s32 	%r74, %r92, %r45, %r3;
	mul.wide.u32 	%rd56, %r74, 4;
	add.s64 	%rd57, %rd1, %rd56;
	ld.global.f32 	%f54, [%rd57];
	fma.rn.f32 	%f55, %f53, %f54, %f67;
	add.s32 	%r75, %r73, 1;
	mul.wide.u32 	%rd58, %r75, 4;
	add.s64 	%rd59, %rd2, %rd58;
	ld.global.f32 	%f56, [%rd59];
	add.s32 	%r76, %r74, %r45;
	mul.wide.u32 	%rd60, %r76, 4;
	add.s64 	%rd61, %rd1, %rd60;
	ld.global.f32 	%f57, [%rd61];
	fma.rn.f32 	%f67, %f56, %f57, %f55;
	add.s32 	%r92, %r92, 2;
$L__BB8_11:
	and.b32  	%r77, %r44, 1;
	setp.eq.b32 	%p11, %r77, 1;
	not.pred 	%p12, %p11;
	@%p12 bra 	$L__BB8_13;
	add.s32 	%r78, %r92, %r5;
	mul.wide.u32 	%rd62, %r78, 4;
	add.s64 	%rd63, %rd2, %rd62;
	ld.global.f32 	%f58, [%rd63];
	mad.lo.s32 	%r79, %r92, %r45, %r3;
	mul.wide.u32 	%rd64, %r79, 4;
	add.s64 	%rd65, %rd1, %rd64;
	ld.global.f32 	%f59, [%rd65];
	fma.rn.f32 	%f67, %f58, %f59, %f67;
$L__BB8_13:
	mad.lo.s32 	%r80, %r45, %r53, %r3;
	cvta.to.global.u64 	%rd66, %rd3;
	mul.wide.u32 	%rd67, %r80, 4;
	add.s64 	%rd68, %rd66, %rd67;
	st.global.f32 	[%rd68], %f67;
$L__BB8_14:
	ret;

}
	// .globl	_Z4Dom1iPf
.visible .entry _Z4Dom1iPf(
	.param .u32 _Z4Dom1iPf_param_0,
	.param .u64 .ptr .align 1 _Z4Dom1iPf_param_1
)
{
	.reg .pred 	%p<10>;
	.reg .b32 	%r<32>;
	.reg .b32 	%f<112>;
	.reg .b64 	%rd<30>;

	ld.param.u32 	%r18, [_Z4Dom1iPf_param_0];
	ld.param.u64 	%rd8, [_Z4Dom1iPf_param_1];
	cvta.to.global.u64 	%rd1, %rd8;
	mov.u32 	%r19, %tid.y;
	mov.u32 	%r20, %ntid.y;
	mov.u32 	%r21, %ctaid.y;
	mad.lo.s32 	%r1, %r20, %r21, %r19;
	setp.ge.s32 	%p1, %r1, %r18;
	@%p1 bra 	$L__BB9_14;
	mul.lo.s32 	%r2, %r1, %r18;
	and.b32  	%r3, %r18, 15;
	setp.lt.u32 	%p2, %r18, 16;
	mov.f32 	%f111, 0f00000000;
	mov.b32 	%r29, 0;
	@%p2 bra 	$L__BB9_4;
	and.b32  	%r29, %r18, 2147483632;
	neg.s32 	%r27, %r29;
	mul.wide.u32 	%rd9, %r2, 4;
	add.s64 	%rd10, %rd9, %rd1;
	add.s64 	%rd28, %rd10, 32;
	mov.f32 	%f111, 0f00000000;
$L__BB9_3:
	.pragma "nounroll";
	ld.global.f32 	%f17, [%rd28+-32];
	abs.f32 	%f18, %f17;
	add.f32 	%f19, %f111, %f18;
	ld.global.f32 	%f20, [%rd28+-28];
	abs.f32 	%f21, %f20;
	add.f32 	%f22, %f19, %f21;
	ld.global.f32 	%f23, [%rd28+-24];
	abs.f32 	%f24, %f23;
	add.f32 	%f25, %f22, %f24;
	ld.global.f32 	%f26, [%rd28+-20];
	abs.f32 	%f27, %f26;
	add.f32 	%f28, %f25, %f27;
	ld.global.f32 	%f29, [%rd28+-16];
	abs.f32 	%f30, %f29;
	add.f32 	%f31, %f28, %f30;
	ld.global.f32 	%f32, [%rd28+-12];
	abs.f32 	%f33, %f32;
	add.f32 	%f34, %f31, %f33;
	ld.global.f32 	%f35, [%rd28+-8];
	abs.f32 	%f36, %f35;
	add.f32 	%f37, %f34, %f36;
	ld.global.f32 	%f38, [%rd28+-4];
	abs.f32 	%f39, %f38;
	add.f32 	%f40, %f37, %f39;
	ld.global.f32 	%f41, [%rd28];
	abs.f32 	%f42, %f41;
	add.f32 	%f43, %f40, %f42;
	ld.global.f32 	%f44, [%rd28+4];
	abs.f32 	%f45, %f44;
	add.f32 	%f46, %f43, %f45;
	ld.global.f32 	%f47, [%rd28+8];
	abs.f32 	%f48, %f47;
	add.f32 	%f49, %f46, %f48;
	ld.global.f32 	%f50, [%rd28+12];
	abs.f32 	%f51, %f50;
	add.f32 	%f52, %f49, %f51;
	ld.global.f32 	%f53, [%rd28+16];
	abs.f32 	%f54, %f53;
	add.f32 	%f55, %f52, %f54;
	ld.global.f32 	%f56, [%rd28+20];
	abs.f32 	%f57, %f56;
	add.f32 	%f58, %f55, %f57;
	ld.global.f32 	%f59, [%rd28+24];
	abs.f32 	%f60, %f59;
	add.f32 	%f61, %f58, %f60;
	ld.global.f32 	%f62, [%rd28+28];
	abs.f32 	%f63, %f62;
	add.f32 	%f111, %f61, %f63;
	add.s32 	%r27, %r27, 16;
	add.s64 	%rd28, %rd28, 64;
	setp.ne.s32 	%p3, %r27, 0;
	@%p3 bra 	$L__BB9_3;
$L__BB9_4:
	setp.eq.s32 	%p4, %r3, 0;
	@%p4 bra 	$L__BB9_13;
	and.b32  	%r9, %r18, 7;
	setp.lt.u32 	%p5, %r3, 8;
	@%p5 bra 	$L__BB9_7;
	add.s32 	%r23, %r29, %r2;
	mul.wide.u32 	%rd11, %r23, 4;
	add.s64 	%rd12, %rd1, %rd11;
	ld.global.f32 	%f65, [%rd12];
	abs.f32 	%f66, %f65;
	add.f32 	%f67, %f111, %f66;
	cvt.u64.u32 	%rd13, %r2;
	cvt.u64.u32 	%rd14, %r29;
	add.s64 	%rd15, %rd14, %rd13;
	shl.b64 	%rd16, %rd15, 2;
	add.s64 	%rd17, %rd1, %rd16;
	ld.global.f32 	%f68, [%rd17+4];
	abs.f32 	%f69, %f68;
	add.f32 	%f70, %f67, %f69;
	ld.global.f32 	%f71, [%rd17+8];
	abs.f32 	%f72, %f71;
	add.f32 	%f73, %f70, %f72;
	ld.global.f32 	%f74, [%rd17+12];
	abs.f32 	%f75, %f74;
	add.f32 	%f76, %f73, %f75;
	ld.global.f32 	%f77, [%rd17+16];
	abs.f32 	%f78, %f77;
	add.f32 	%f79, %f76, %f78;
	ld.global.f32 	%f80, [%rd17+20];
	abs.f32 	%f81, %f80;
	add.f32 	%f82, %f79, %f81;
	ld.global.f32 	%f83, [%rd17+24];
	abs.f32 	%f84, %f83;
	add.f32 	%f85, %f82, %f84;
	ld.global.f32 	%f86, [%rd17+28];
	abs.f32 	%f87, %f86;
	add.f32 	%f111, %f85, %f87;
	add.s32 	%r29, %r29, 8;
$L__BB9_7:
	setp.eq.s32 	%p6, %r9, 0;
	@%p6 bra 	$L__BB9_13;
	and.b32  	%r12, %r18, 3;
	setp.lt.u32 	%p7, %r9, 4;
	@%p7 bra 	$L__BB9_10;
	add.s32 	%r24, %r29, %r2;
	mul.wide.u32 	%rd18, %r24, 4;
	add.s64 	%rd19, %rd1, %rd18;
	ld.global.f32 	%f89, [%rd19];
	abs.f32 	%f90, %f89;
	add.f32 	%f91, %f111, %f90;
	cvt.u64.u32 	%rd20, %r2;
	cvt.u64.u32 	%rd21, %r29;
	add.s64 	%rd22, %rd21, %rd20;
	shl.b64 	%rd23, %rd22, 2;
	add.s64 	%rd24, %rd1, %rd23;
	ld.global.f32 	%f92, [%rd24+4];
	abs.f32 	%f93, %f92;
	add.f32 	%f94, %f91, %f93;
	ld.global.f32 	%f95, [%rd24+8];
	abs.f32 	%f96, %f95;
	add.f32 	%f97, %f94, %f96;
	ld.global.f32 	%f98, [%rd24+12];
	abs.f32 	%f99, %f98;
	add.f32 	%f111, %f97, %f99;
	add.s32 	%r29, %r29, 4;
$L__BB9_10:
	setp.eq.s32 	%p8, %r12, 0;
	@%p8 bra 	$L__BB9_13;
	add.s32 	%r25, %r29, %r2;
	mul.wide.u32 	%rd25, %r25, 4;
	add.s64 	%rd29, %rd1, %rd25;
	neg.s32 	%r31, %r12;
$L__BB9_12:
	.pragma "nounroll";
	ld.global.f32 	%f100, [%rd29];
	abs.f32 	%f101, %f100;
	add.f32 	%f111, %f111, %f101;
	add.s64 	%rd29, %rd29, 4;
	add.s32 	%r31, %r31, 1;
	setp.ne.s32 	%p9, %r31, 0;
	@%p9 bra 	$L__BB9_12;
$L__BB9_13:
	add.f32 	%f102, %f111, 0f44FA0000;
	add.s32 	%r26, %r2, %r1;
	mul.wide.u32 	%rd26, %r26, 4;
	add.s64 	%rd27, %rd1, %rd26;
	st.global.f32 	[%rd27], %f102;
$L__BB9_14:
	ret;

}
	// .globl	_Z4Dom2iPfS_
.visible .entry _Z4Dom2iPfS_(
	.param .u32 _Z4Dom2iPfS__param_0,
	.param .u64 .ptr .align 1 _Z4Dom2iPfS__param_1,
	.param .u64 .ptr .align 1 _Z4Dom2iPfS__param_2
)
{
	.reg .pred 	%p<10>;
	.reg .b32 	%r<32>;
	.reg .b32 	%f<112>;
	.reg .b64 	%rd<44>;

	ld.param.u32 	%r18, [_Z4Dom2iPfS__param_0];
	ld.param.u64 	%rd15, [_Z4Dom2iPfS__param_1];
	ld.param.u64 	%rd16, [_Z4Dom2iPfS__param_2];
	cvta.to.global.u64 	%rd1, %rd15;
	cvta.to.global.u64 	%rd2, %rd16;
	mov.u32 	%r19, %tid.y;
	mov.u32 	%r20, %ntid.y;
	mov.u32 	%r21, %ctaid.y;
	mad.lo.s32 	%r1, %r20, %r21, %r19;
	setp.ge.s32 	%p1, %r1, %r18;
	@%p1 bra 	$L__BB10_14;
	mul.lo.s32 	%r2, %r1, %r18;
	and.b32  	%r3, %r18, 15;
	setp.lt.u32 	%p2, %r18, 16;
	mov.f32 	%f111, 0f00000000;
	mov.b32 	%r29, 0;
	@%p2 bra 	$L__BB10_4;
	and.b32  	%r29, %r18, 2147483632;
	neg.s32 	%r27, %r29;
	mul.wide.u32 	%rd17, %r2, 4;
	add.s64 	%rd18, %rd17, 32;
	add.s64 	%rd41, %rd2, %rd18;
	add.s64 	%rd40, %rd1, %rd18;
	mov.f32 	%f111, 0f00000000;
$L__BB10_3:
	.pragma "nounroll";
	ld.global.f32 	%f17, [%rd40+-32];
	abs.f32 	%f18, %f17;
	add.f32 	%f19, %f111, %f18;
	st.global.f32 	[%rd41+-32], %f17;
	ld.global.f32 	%f20, [%rd40+-28];
	abs.f32 	%f21, %f20;
	add.f32 	%f22, %f19, %f21;
	st.global.f32 	[%rd41+-28], %f20;
	ld.global.f32 	%f23, [%rd40+-24];
	abs.f32 	%f24, %f23;
	add.f32 	%f25, %f22, %f24;
	st.global.f32 	[%rd41+-24], %f23;
	ld.global.f32 	%f26, [%rd40+-20];
	abs.f32 	%f27, %f26;
	add.f32 	%f28, %f25, %f27;
	st.global.f32 	[%rd41+-20], %f26;
	ld.global.f32 	%f29, [%rd40+-16];
	abs.f32 	%f30, %f29;
	add.f32 	%f31, %f28, %f30;
	st.global.f32 	[%rd41+-16], %f29;
	ld.global.f32 	%f32, [%rd40+-12];
	abs.f32 	%f33, %f32;
	add.f32 	%f34, %f31, %f33;
	st.global.f32 	[%rd41+-12], %f32;
	ld.global.f32 	%f35, [%rd40+-8];
	abs.f32 	%f36, %f35;
	add.f32 	%f37, %f34, %f36;
	st.global.f32 	[%rd41+-8], %f35;
	ld.global.f32 	%f38, [%rd40+-4];
	abs.f32 	%f39, %f38;
	add.f32 	%f40, %f37, %f39;
	st.global.f32 	[%rd41+-4], %f38;
	ld.global.f32 	%f41, [%rd40];
	abs.f32 	%f42, %f41;
	add.f32 	%f43, %f40, %f42;
	st.global.f32 	[%rd41], %f41;
	ld.global.f32 	%f44, [%rd40+4];
	abs.f32 	%f45, %f44;
	add.f32 	%f46, %f43, %f45;
	st.global.f32 	[%rd41+4], %f44;
	ld.global.f32 	%f47, [%rd40+8];
	abs.f32 	%f48, %f47;
	add.f32 	%f49, %f46, %f48;
	st.global.f32 	[%rd41+8], %f47;
	ld.global.f32 	%f50, [%rd40+12];
	abs.f32 	%f51, %f50;
	add.f32 	%f52, %f49, %f51;
	st.global.f32 	[%rd41+12], %f50;
	ld.global.f32 	%f53, [%rd40+16];
	abs.f32 	%f54, %f53;
	add.f32 	%f55, %f52, %f54;
	st.global.f32 	[%rd41+16], %f53;
	ld.global.f32 	%f56, [%rd40+20];
	abs.f32 	%f57, %f56;
	add.f32 	%f58, %f55, %f57;
	st.global.f32 	[%rd41+20], %f56;
	ld.global.f32 	%f59, [%rd40+24];
	abs.f32 	%f60, %f59;
	add.f32 	%f61, %f58, %f60;
	st.global.f32 	[%rd41+24], %f59;
	ld.global.f32 	%f62, [%rd40+28];
	abs.f32 	%f63, %f62;
	add.f32 	%f111, %f61, %f63;
	st.global.f32 	[%rd41+28], %f62;
	add.s32 	%r27, %r27, 16;
	add.s64 	%rd41, %rd41, 64;
	add.s64 	%rd40, %rd40, 64;
	setp.ne.s32 	%p3, %r27, 0;
	@%p3 bra 	$L__BB10_3;
$L__BB10_4:
	setp.eq.s32 	%p4, %r3, 0;
	@%p4 bra 	$L__BB10_13;
	and.b32  	%r9, %r18, 7;
	setp.lt.u32 	%p5, %r3, 8;
	@%p5 bra 	$L__BB10_7;
	add.s32 	%r23, %r29, %r2;
	mul.wide.u32 	%rd19, %r23, 4;
	add.s64 	%rd20, %rd1, %rd19;
	ld.global.f32 	%f65, [%rd20];
	abs.f32 	%f66, %f65;
	add.f32 	%f67, %f111, %f66;
	add.s64 	%rd21, %rd2, %rd19;
	st.global.f32 	[%rd21], %f65;
	cvt.u64.u32 	%rd22, %r2;
	cvt.u64.u32 	%rd23, %r29;
	add.s64 	%rd24, %rd23, %rd22;
	shl.b64 	%rd25, %rd24, 2;
	add.s64 	%rd26, %rd1, %rd25;
	ld.global.f32 	%f68, [%rd26+4];
	abs.f32 	%f69, %f68;
	add.f32 	%f70, %f67, %f69;
	add.s64 	%rd27, %rd2, %rd25;
	st.global.f32 	[%rd27+4], %f68;
	ld.global.f32 	%f71, [%rd26+8];
	abs.f32 	%f72, %f71;
	add.f32 	%f73, %f70, %f72;
	st.global.f32 	[%rd27+8], %f71;
	ld.global.f32 	%f74, [%rd26+12];
	abs.f32 	%f75, %f74;
	add.f32 	%f76, %f73, %f75;
	st.global.f32 	[%rd27+12], %f74;
	ld.global.f32 	%f77, [%rd26+16];
	abs.f32 	%f78, %f77;
	add.f32 	%f79, %f76, %f78;
	st.global.f32 	[%rd27+16], %f77;
	ld.global.f32 	%f80, [%rd26+20];
	abs.f32 	%f81, %f80;
	add.f32 	%f82, %f79, %f81;
	st.global.f32 	[%rd27+20], %f80;
	ld.global.f32 	%f83, [%rd26+24];
	abs.f32 	%f84, %f83;
	add.f32 	%f85, %f82, %f84;
	st.global.f32 	[%rd27+24], %f83;
	ld.global.f32 	%f86, [%rd26+28];
	abs.f32 	%f87, %f86;
	add.f32 	%f111, %f85, %f87;
	st.global.f32 	[%rd27+28], %f86;
	add.s32 	%r29, %r29, 8;
$L__BB10_7:
	setp.eq.s32 	%p6, %r9, 0;
	@%p6 bra 	$L__BB10_13;
	and.b32  	%r12, %r18, 3;
	setp.lt.u32 	%p7, %r9, 4;
	@%p7 bra 	$L__BB10_10;
	add.s32 	%r24, %r29, %r2;
	mul.wide.u32 	%rd28, %r24, 4;
	add.s64 	%rd29, %rd1, %rd28;
	ld.global.f32 	%f89, [%rd29];
	abs.f32 	%f90, %f89;
	add.f32 	%f91, %f111, %f90;
	add.s64 	%rd30, %rd2, %rd28;
	st.global.f32 	[%rd30], %f89;
	cvt.u64.u32 	%rd31, %r2;
	cvt.u64.u32 	%rd32, %r29;
	add.s64 	%rd33, %rd32, %rd31;
	shl.b64 	%rd34, %rd33, 2;
	add.s64 	%rd35, %rd1, %rd34;
	ld.global.f32 	%f92, [%rd35+4];
	abs.f32 	%f93, %f92;
	add.f32 	%f94, %f91, %f93;
	add.s64 	%rd36, %rd2, %rd34;
	st.global.f32 	[%rd36+4], %f92;
	ld.global.f32 	%f95, [%rd35+8];
	abs.f32 	%f96, %f95;
	add.f32 	%f97, %f94, %f96;
	st.global.f32 	[%rd36+8], %f95;
	ld.global.f32 	%f98, [%rd35+12];
	abs.f32 	%f99, %f98;
	add.f32 	%f111, %f97, %f99;
	st.global.f32 	[%rd36+12], %f98;
	add.s32 	%r29, %r29, 4;
$L__BB10_10:
	setp.eq.s32 	%p8, %r12, 0;
	@%p8 bra 	$L__BB10_13;
	add.s32 	%r25, %r29, %r2;
	mul.wide.u32 	%rd37, %r25, 4;
	add.s64 	%rd43, %rd2, %rd37;
	add.s64 	%rd42, %rd1, %rd37;
	neg.s32 	%r31, %r12;
$L__BB10_12:
	.pragma "nounroll";
	ld.global.f32 	%f100, [%rd42];
	abs.f32 	%f101, %f100;
	add.f32 	%f111, %f111, %f101;
	st.global.f32 	[%rd43], %f100;
	add.s64 	%rd43, %rd43, 4;
	add.s64 	%rd42, %rd42, 4;
	add.s32 	%r31, %r31, 1;
	setp.ne.s32 	%p9, %r31, 0;
	@%p9 bra 	$L__BB10_12;
$L__BB10_13:
	add.f32 	%f102, %f111, 0f44FA0000;
	add.s32 	%r26, %r2, %r1;
	mul.wide.u32 	%rd38, %r26, 4;
	add.s64 	%rd39, %rd2, %rd38;
	st.global.f32 	[%rd39], %f102;
$L__BB10_14:
	ret;

}
	// .globl	_Z9TransposeiPKfPf
.visible .entry _Z9TransposeiPKfPf(
	.param .u32 _Z9TransposeiPKfPf_param_0,
	.param .u64 .ptr .align 1 _Z9TransposeiPKfPf_param_1,
	.param .u64 .ptr .align 1 _Z9TransposeiPKfPf_param_2
)
{
	.reg .pred 	%p<2>;
	.reg .b32 	%r<15>;
	.reg .b32 	%f<2>;
	.reg .b64 	%rd<9>;

	ld.param.u32 	%r4, [_Z9TransposeiPKfPf_param_0];
	ld.param.u64 	%rd1, [_Z9TransposeiPKfPf_param_1];
	ld.param.u64 	%rd2, [_Z9TransposeiPKfPf_param_2];
	mov.u32 	%r5, %tid.x;
	mov.u32 	%r6, %ntid.x;
	mov.u32 	%r7, %ctaid.x;
	mad.lo.s32 	%r1, %r6, %r7, %r5;
	mov.u32 	%r8, %tid.y;
	mov.u32 	%r9, %ntid.y;
	mov.u32 	%r10, %ctaid.y;
	mad.lo.s32 	%r11, %r9, %r10, %r8;
	max.u32 	%r12, %r1, %r11;
	setp.ge.u32 	%p1, %r12, %r4;
	@%p1 bra 	$L__BB11_2;
	cvta.to.global.u64 	%rd3, %rd1;
	cvta.to.global.u64 	%rd4, %rd2;
	mad.lo.s32 	%r13, %r11, %r4, %r1;
	mul.wide.u32 	%rd5, %r13, 4;
	add.s64 	%rd6, %rd3, %rd5;
	ld.global.f32 	%f1, [%rd6];
	mad.lo.s32 	%r14, %r1, %r4, %r11;
	mul.wide.u32 	%rd7, %r14, 4;
	add.s64 	%rd8, %rd4, %rd7;
	st.global.f32 	[%rd8], %f1;
$L__BB11_2:
	ret;

}
	// .globl	_Z3negiPfS_
.visible .entry _Z3negiPfS_(
	.param .u32 _Z3negiPfS__param_0,
	.param .u64 .ptr .align 1 _Z3negiPfS__param_1,
	.param .u64 .ptr .align 1 _Z3negiPfS__param_2
)
{
	.reg .pred 	%p<2>;
	.reg .b32 	%r<14>;
	.reg .b32 	%f<3>;
	.reg .b64 	%rd<8>;

	ld.param.u32 	%r4, [_Z3negiPfS__param_0];
	ld.param.u64 	%rd1, [_Z3negiPfS__param_1];
	ld.param.u64 	%rd2, [_Z3negiPfS__param_2];
	mov.u32 	%r5, %tid.x;
	mov.u32 	%r6, %ntid.x;
	mov.u32 	%r7, %ctaid.x;
	mad.lo.s32 	%r1, %r6, %r7, %r5;
	mov.u32 	%r8, %tid.y;
	mov.u32 	%r9, %ntid.y;
	mov.u32 	%r10, %ctaid.y;
	mad.lo.s32 	%r11, %r9, %r10, %r8;
	max.u32 	%r12, %r1, %r11;
	setp.ge.u32 	%p1, %r12, %r4;
	@%p1 bra 	$L__BB12_2;
	cvta.to.global.u64 	%rd3, %rd1;
	cvta.to.global.u64 	%rd4, %rd2;
	mad.lo.s32 	%r13, %r11, %r4, %r1;
	mul.wide.u32 	%rd5, %r13, 4;
	add.s64 	%rd6, %rd3, %rd5;
	ld.global.f32 	%f1, [%rd6];
	neg.f32 	%f2, %f1;
	add.s64 	%rd7, %rd4, %rd5;
	st.global.f32 	[%rd7], %f2;
$L__BB12_2:
	ret;

}
	// .globl	_Z8absoluteiPfS_
.visible .entry _Z8absoluteiPfS_(
	.param .u32 _Z8absoluteiPfS__param_0,
	.param .u64 .ptr .align 1 _Z8absoluteiPfS__param_1,
	.param .u64 .ptr .align 1 _Z8absoluteiPfS__param_2
)
{
	.reg .pred 	%p<2>;
	.reg .b32 	%r<14>;
	.reg .b32 	%f<3>;
	.reg .b64 	%rd<8>;

	ld.param.u32 	%r4, [_Z8absoluteiPfS__param_0];
	ld.param.u64 	%rd1, [_Z8absoluteiPfS__param_1];
	ld.param.u64 	%rd2, [_Z8absoluteiPfS__param_2];
	mov.u32 	%r5, %tid.x;
	mov.u32 	%r6, %ntid.x;
	mov.u32 	%r7, %ctaid.x;
	mad.lo.s32 	%r1, %r6, %r7, %r5;
	mov.u32 	%r8, %tid.y;
	mov.u32 	%r9, %ntid.y;
	mov.u32 	%r10, %ctaid.y;
	mad.lo.s32 	%r11, %r9, %r10, %r8;
	max.u32 	%r12, %r1, %r11;
	setp.ge.u32 	%p1, %r12, %r4;
	@%p1 bra 	$L__BB13_2;
	cvta.to.global.u64 	%rd3, %rd1;
	cvta.to.global.u64 	%rd4, %rd2;
	mad.lo.s32 	%r13, %r11, %r4, %r1;
	mul.wide.u32 	%rd5, %r13, 4;
	add.s64 	%rd6, %rd3, %rd5;
	ld.global.f32 	%f1, [%rd6];
	abs.f32 	%f2, %f1;
	add.s64 	%rd7, %rd4, %rd5;
	st.global.f32 	[%rd7], %f2;
$L__BB13_2:
	ret;

}
	// .globl	_Z4DiagiPfS_
.visible .entry _Z4DiagiPfS_(
	.param .u32 _Z4DiagiPfS__param_0,
	.param .u64 .ptr .align 1 _Z4DiagiPfS__param_1,
	.param .u64 .ptr .align 1 _Z4DiagiPfS__param_2
)
{
	.reg .pred 	%p<2>;
	.reg .b32 	%r<7>;
	.reg .b32 	%f<2>;
	.reg .b64 	%rd<9>;

	ld.param.u32 	%r2, [_Z4DiagiPfS__param_0];
	ld.param.u64 	%rd1, [_Z4DiagiPfS__param_1];
	ld.param.u64 	%rd2, [_Z4DiagiPfS__param_2];
	mov.u32 	%r3, %tid.y;
	mov.u32 	%r4, %ntid.y;
	mov.u32 	%r5, %ctaid.y;
	mad.lo.s32 	%r1, %r4, %r5, %r3;
	setp.ge.u32 	%p1, %r1, %r2;
	@%p1 bra 	$L__BB14_2;
	cvta.to.global.u64 	%rd3, %rd1;
	cvta.to.global.u64 	%rd4, %rd2;
	mad.lo.s32 	%r6, %r1, %r2, %r1;
	mul.wide.u32 	%rd5, %r6, 4;
	add.s64 	%rd6, %rd3, %rd5;
	ld.global.f32 	%f1, [%rd6];
	mul.wide.u32 	%rd7, %r1, 4;
	add.s64 	%rd8, %rd4, %rd7;
	st.global.f32 	[%rd8], %f1;
$L__BB14_2:
	ret;

}
	// .globl	_Z8DiagFlatiPfS_
.visible .entry _Z8DiagFlatiPfS_(
	.param .u32 _Z8DiagFlatiPfS__param_0,
	.param .u64 .ptr .align 1 _Z8DiagFlatiPfS__param_1,
	.param .u64 .ptr .align 1 _Z8DiagFlatiPfS__param_2
)
{
	.reg .pred 	%p<2>;
	.reg .b32 	%r<7>;
	.reg .b32 	%f<2>;
	.reg .b64 	%rd<9>;

	ld.param.u32 	%r2, [_Z8DiagFlatiPfS__param_0];
	ld.param.u64 	%rd1, [_Z8DiagFlatiPfS__param_1];
	ld.param.u64 	%rd2, [_Z8DiagFlatiPfS__param_2];
	mov.u32 	%r3, %tid.y;
	mov.u32 	%r4, %ntid.y;
	mov.u32 	%r5, %ctaid.y;
	mad.lo.s32 	%r1, %r4, %r5, %r3;
	setp.ge.u32 	%p1, %r1, %r2;
	@%p1 bra 	$L__BB15_2;
	cvta.to.global.u64 	%rd3, %rd1;
	cvta.to.global.u64 	%rd4, %rd2;
	mul.wide.u32 	%rd5, %r1, 4;
	add.s64 	%rd6, %rd3, %rd5;
	ld.global.f32 	%f1, [%rd6];
	mad.lo.s32 	%r6, %r1, %r2, %r1;
	mul.wide.u32 	%rd7, %r6, 4;
	add.s64 	%rd8, %rd4, %rd7;
	st.global.f32 	[%rd8], %f1;
$L__BB15_2:
	ret;

}


// ===== COMPILED SASS (sm_100) =====

	.target	sm_100

	.elftype	@"ET_EXEC"


//--------------------- .note.nv.tkinfo           --------------------------
	.section	.note.nv.tkinfo,"",@"SHT_NOTE"
	.sectionflags	@"SHF_NOTE_NV_TKINFO"
	.tkinfo
        /*0018*/ 	.word	0x00000002
        /*0030*/ 	.string	""
        /*0030*/ 	.string	"ptxas"
        /*0030*/ 	.string	"Cuda compilation tools, release 13.0, V13.0.88"
        /*0030*/ 	.string	"Build cuda_13.0.r13.0/compiler.36424714_0"
        /*0030*/ 	.string	"-arch sm_100 -m 64 "



//--------------------- .note.nv.cuinfo           --------------------------
	.section	.note.nv.cuinfo,"",@"SHT_NOTE"
	.sectionflags	@"SHF_NOTE_NV_CUINFO"
        /*0018*/ 	.short	0x0002
        /*001a*/ 	.short	0x0064
        /*001c*/ 	.short	0x0082
	.zero		2


//--------------------- .nv.info                  --------------------------
	.section	.nv.info,"",@"SHT_CUDA_INFO"
	.align	4


	//----- nvinfo : EIATTR_REGCOUNT
	.align		4
        /*0000*/ 	.byte	0x04, 0x2f
        /*0002*/ 	.short	(.L_1 - .L_0)
	.align		4
.L_0:
        /*0004*/ 	.word	index@(_Z4SumaiPfS_S_)
        /*0008*/ 	.word	0x0000000c


	//----- nvinfo : EIATTR_FRAME_SIZE
	.align		4
.L_1:
        /*000c*/ 	.byte	0x04, 0x11
        /*000e*/ 	.short	(.L_3 - .L_2)
	.align		4
.L_2:
        /*0010*/ 	.word	index@(_Z4SumaiPfS_S_)
        /*0014*/ 	.word	0x00000000


	//----- nvinfo : EIATTR_REGCOUNT
	.align		4
.L_3:
        /*0018*/ 	.byte	0x04, 0x2f
        /*001a*/ 	.short	(.L_5 - .L_4)
	.align		4
.L_4:
        /*001c*/ 	.word	index@(_Z5ISumaiPfS_)
        /*0020*/ 	.word	0x0000000a


	//----- nvinfo : EIATTR_FRAME_SIZE
	.align		4
.L_5:
        /*0024*/ 	.byte	0x04, 0x11
        /*0026*/ 	.short	(.L_7 - .L_6)
	.align		4
.L_6:
        /*0028*/ 	.word	index@(_Z5ISumaiPfS_)
        /*002c*/ 	.word	0x00000000


	//----- nvinfo : EIATTR_REGCOUNT
	.align		4
.L_7:
        /*0030*/ 	.byte	0x04, 0x2f
        /*0032*/ 	.short	(.L_9 - .L_8)
	.align		4
.L_8:
        /*0034*/ 	.word	index@(_Z5RestaiPfS_S_)
        /*0038*/ 	.word	0x0000000c


	//----- nvinfo : EIATTR_FRAME_SIZE
	.align		4
.L_9:
        /*003c*/ 	.byte	0x04, 0x11
        /*003e*/ 	.short	(.L_11 - .L_10)
	.align		4
.L_10:
        /*0040*/ 	.word	index@(_Z5RestaiPfS_S_)
        /*0044*/ 	.word	0x00000000


	//----- nvinfo : EIATTR_REGCOUNT
	.align		4
.L_11:
        /*0048*/ 	.byte	0x04, 0x2f
        /*004a*/ 	.short	(.L_13 - .L_12)
	.align		4
.L_12:
        /*004c*/ 	.word	index@(_Z6IRestaiPfS_)
        /*0050*/ 	.word	0x0000000a


	//----- nvinfo : EIATTR_FRAME_SIZE
	.align		4
.L_13:
        /*0054*/ 	.byte	0x04, 0x11
        /*0056*/ 	.short	(.L_15 - .L_14)
	.align		4
.L_14:
        /*0058*/ 	.word	index@(_Z6IRestaiPfS_)
        /*005c*/ 	.word	0x00000000


	//----- nvinfo : EIATTR_REGCOUNT
	.align		4
.L_15:
        /*0060*/ 	.byte	0x04, 0x2f
        /*0062*/ 	.short	(.L_17 - .L_16)
	.align		4
.L_16:
        /*0064*/ 	.word	index@(_Z5MultiiPfS_S_)
        /*0068*/ 	.word	0x0000000c


	//----- nvinfo : EIATTR_FRAME_SIZE
	.align		4
.L_17:
        /*006c*/ 	.byte	0x04, 0x11
        /*006e*/ 	.short	(.L_19 - .L_18)
	.align		4
.L_18:
        /*0070*/ 	.word	index@(_Z5MultiiPfS_S_)
        /*0074*/ 	.word	0x00000000


	//----- nvinfo : EIATTR_REGCOUNT
	.align		4
.L_19:
        /*0078*/ 	.byte	0x04, 0x2f
        /*007a*/ 	.short	(.L_21 - .L_20)
	.align		4
.L_20:
        /*007c*/ 	.word	index@(_Z6IMultiiPfS_)
        /*0080*/ 	.word	0x0000000a


	//----- nvinfo : EIATTR_FRAME_SIZE
	.align		4
.L_21:
        /*0084*/ 	.byte	0x04, 0x11
        /*0086*/ 	.short	(.L_23 - .L_22)
	.align		4
.L_22:
        /*0088*/ 	.word	index@(_Z6IMultiiPfS_)
        /*008c*/ 	.word	0x00000000


	//----- nvinfo : EIATTR_REGCOUNT
	.align		4
.L_23:
        /*0090*/ 	.byte	0x04, 0x2f
        /*0092*/ 	.short	(.L_25 - .L_24)
	.align		4
.L_24:
        /*0094*/ 	.word	index@(_Z6DivideiPfS_S_)
        /*0098*/ 	.word	0x00000010


	//----- nvinfo : EIATTR_FRAME_SIZE
	.align		4
.L_25:
        /*009c*/ 	.byte	0x04, 0x11
        /*009e*/ 	.short	(.L_27 - .L_26)
	.align		4
.L_26:
        /*00a0*/ 	.word	index@($__internal_1_$__cuda_sm3x_div_rn_noftz_f32_slowpath)
        /*00a4*/ 	.word	0x00000000


	//----- nvinfo : EIATTR_FRAME_SIZE
	.align		4
.L_27:
        /*00a8*/ 	.byte	0x04, 0x11
        /*00aa*/ 	.short	(.L_29 - .L_28)
	.align		4
.L_28:
        /*00ac*/ 	.word	index@(_Z6DivideiPfS_S_)
        /*00b0*/ 	.word	0x00000000


	//----- nvinfo : EIATTR_REGCOUNT
	.align		4
.L_29:
        /*00b4*/ 	.byte	0x04, 0x2f
        /*00b6*/ 	.short	(.L_31 - .L_30)
	.align		4
.L_30:
        /*00b8*/ 	.word	index@(_Z7IDivideiPfS_)
        /*00bc*/ 	.word	0x00000010


	//----- nvinfo : EIATTR_FRAME_SIZE
	.align		4
.L_31:
        /*00c0*/ 	.byte	0x04, 0x11
        /*00c2*/ 	.short	(.L_33 - .L_32)
	.align		4
.L_32:
        /*00c4*/ 	.word	index@($__internal_0_$__cuda_sm3x_div_rn_noftz_f32_slowpath)
        /*00c8*/ 	.word	0x00000000


	//----- nvinfo : EIATTR_FRAME_SIZE
	.align		4
.L_33:
        /*00cc*/ 	.byte	0x04, 0x11
        /*00ce*/ 	.short	(.L_35 - .L_34)
	.align		4
.L_34:
        /*00d0*/ 	.word	index@(_Z7IDivideiPfS_)
        /*00d4*/ 	.word	0x00000000


	//----- nvinfo : EIATTR_REGCOUNT
	.align		4
.L_35:
        /*00d8*/ 	.byte	0x04, 0x2f
        /*00da*/ 	.short	(.L_37 - .L_36)
	.align		4
.L_36:
        /*00dc*/ 	.word	index@(_Z5CrossiiiPfS_S_)
        /*00e0*/ 	.word	0x00000020


	//----- nvinfo : EIATTR_FRAME_SIZE
	.align		4
.L_37:
        /*00e4*/ 	.byte	0x04, 0x11
        /*00e6*/ 	.short	(.L_39 - .L_38)
	.align		4
.L_38:
        /*00e8*/ 	.word	index@(_Z5CrossiiiPfS_S_)
        /*00ec*/ 	.word	0x00000000


	//----- nvinfo : EIATTR_REGCOUNT
	.align		4
.L_39:
        /*00f0*/ 	.byte	0x04, 0x2f
        /*00f2*/ 	.short	(.L_41 - .L_40)
	.align		4
.L_40:
        /*00f4*/ 	.word	index@(_Z4Dom1iPf)
        /*00f8*/ 	.word	0x0000001f


	//----- nvinfo : EIATTR_FRAME_SIZE
	.align		4
.L_41:
        /*00fc*/ 	.byte	0x04, 0x11
        /*00fe*/ 	.short	(.L_43 - .L_42)
	.align		4
.L_42:
        /*0100*/ 	.word	index@(_Z4Dom1iPf)
        /*0104*/ 	.word	0x00000000


	//----- nvinfo : EIATTR_REGCOUNT
	.align		4
.L_43:
        /*0108*/ 	.byte	0x04, 0x2f
        /*010a*/ 	.short	(.L_45 - .L_44)
	.align		4
.L_44:
        /*010c*/ 	.word	index@(_Z4Dom2iPfS_)
        /*0110*/ 	.word	0x00000020


	//----- nvinfo : EIATTR_FRAME_SIZE
	.align		4
.L_45:
        /*0114*/ 	.byte	0x04, 0x11
        /*0116*/ 	.short	(.L_47 - .L_46)
	.align		4
.L_46:
        /*0118*/ 	.word	index@(_Z4Dom2iPfS_)
        /*011c*/ 	.word	0x00000000


	//----- nvinfo : EIATTR_REGCOUNT
	.align		4
.L_47:
        /*0120*/ 	.byte	0x04, 0x2f
        /*0122*/ 	.short	(.L_49 - .L_48)
	.align		4
.L_48:
        /*0124*/ 	.word	index@(_Z9TransposeiPKfPf)
        /*0128*/ 	.word	0x0000000a


	//----- nvinfo : EIATTR_FRAME_SIZE
	.align		4
.L_49:
        /*012c*/ 	.byte	0x04, 0x11
        /*012e*/ 	.short	(.L_51 - .L_50)
	.align		4
.L_50:
        /*0130*/ 	.word	index@(_Z9TransposeiPKfPf)
        /*0134*/ 	.word	0x00000000


	//----- nvinfo : EIATTR_REGCOUNT
	.align		4
.L_51:
        /*0138*/ 	.byte	0x04, 0x2f
        /*013a*/ 	.short	(.L_53 - .L_52)
	.align		4
.L_52:
        /*013c*/ 	.word	index@(_Z3negiPfS_)
        /*0140*/ 	.word	0x0000000a


	//----- nvinfo : EIATTR_FRAME_SIZE
	.align		4
.L_53:
        /*0144*/ 	.byte	0x04, 0x11
        /*0146*/ 	.short	(.L_55 - .L_54)
	.align		4
.L_54:
        /*0148*/ 	.word	index@(_Z3negiPfS_)
        /*014c*/ 	.word	0x00000000


	//----- nvinfo : EIATTR_REGCOUNT
	.align		4
.L_55:
        /*0150*/ 	.byte	0x04, 0x2f
        /*0152*/ 	.short	(.L_57 - .L_56)
	.align		4
.L_56:
        /*0154*/ 	.word	index@(_Z8absoluteiPfS_)
        /*0158*/ 	.word	0x0000000a


	//----- nvinfo : EIATTR_FRAME_SIZE
	.align		4
.L_57:
        /*015c*/ 	.byte	0x04, 0x11
        /*015e*/ 	.short	(.L_59 - .L_58)
	.align		4
.L_58:
        /*0160*/ 	.word	index@(_Z8absoluteiPfS_)
        /*0164*/ 	.word	0x00000000


	//----- nvinfo : EIATTR_REGCOUNT
	.align		4
.L_59:
        /*0168*/ 	.byte	0x04, 0x2f
        /*016a*/ 	.short	(.L_61 - .L_60)
	.align		4
.L_60:
        /*016c*/ 	.word	index@(_Z4DiagiPfS_)
        /*0170*/ 	.word	0x0000000a


	//----- nvinfo : EIATTR_FRAME_SIZE
	.align		4
.L_61:
        /*0174*/ 	.byte	0x04, 0x11
        /*0176*/ 	.short	(.L_63 - .L_62)
	.align		4
.L_62:
        /*0178*/ 	.word	index@(_Z4DiagiPfS_)
        /*017c*/ 	.word	0x00000000


	//----- nvinfo : EIATTR_REGCOUNT
	.align		4
.L_63:
        /*0180*/ 	.byte	0x04, 0x2f
        /*0182*/ 	.short	(.L_65 - .L_64)
	.align		4
.L_64:
        /*0184*/ 	.word	index@(_Z8DiagFlatiPfS_)
        /*0188*/ 	.word	0x0000000a


	//----- nvinfo : EIATTR_FRAME_SIZE
	.align		4
.L_65:
        /*018c*/ 	.byte	0x04, 0x11
        /*018e*/ 	.short	(.L_67 - .L_66)
	.align		4
.L_66:
        /*0190*/ 	.word	index@(_Z8DiagFlatiPfS_)
        /*0194*/ 	.word	0x00000000


	//----- nvinfo : EIATTR_MIN_STACK_SIZE
	.align		4
.L_67:
        /*0198*/ 	.byte	0x04, 0x12
        /*019a*/ 	.short	(.L_69 - .L_68)
	.align		4
.L_68:
        /*019c*/ 	.word	index@(_Z8DiagFlatiPfS_)
        /*01a0*/ 	.word	0x00000000


	//----- nvinfo : EIATTR_MIN_STACK_SIZE
	.align		4
.L_69:
        /*01a4*/ 	.byte	0x04, 0x12
        /*01a6*/ 	.short	(.L_71 - .L_70)
	.align		4
.L_70:
        /*01a8*/ 	.word	index@(_Z4DiagiPfS_)
        /*01ac*/ 	.word	0x00000000


	//----- nvinfo : EIATTR_MIN_STACK_SIZE
	.align		4
.L_71:
        /*01b0*/ 	.byte	0x04, 0x12
        /*01b2*/ 	.short	(.L_73 - .L_72)
	.align		4
.L_72:
        /*01b4*/ 	.word	index@(_Z8absoluteiPfS_)
        /*01b8*/ 	.word	0x00000000


	//----- nvinfo : EIATTR_MIN_STACK_SIZE
	.align		4
.L_73:
        /*01bc*/ 	.byte	0x04, 0x12
        /*01be*/ 	.short	(.L_75 - .L_74)
	.align		4
.L_74:
        /*01c0*/ 	.word	index@(_Z3negiPfS_)
        /*01c4*/ 	.word	0x00000000


	//----- nvinfo : EIATTR_MIN_STACK_SIZE
	.align		4
.L_75:
        /*01c8*/ 	.byte	0x04, 0x12
        /*01ca*/ 	.short	(.L_77 - .L_76)
	.align		4
.L_76:
        /*01cc*/ 	.word	index@(_Z9TransposeiPKfPf)
        /*01d0*/ 	.word	0x00000000


	//----- nvinfo : EIATTR_MIN_STACK_SIZE
	.align		4
.L_77:
        /*01d4*/ 	.byte	0x04, 0x12
        /*01d6*/ 	.short	(.L_79 - .L_78)
	.align		4
.L_78:
        /*01d8*/ 	.word	index@(_Z4Dom2iPfS_)
        /*01dc*/ 	.word	0x00000000


	//----- nvinfo : EIATTR_MIN_STACK_SIZE
	.align		4
.L_79:
        /*01e0*/ 	.byte	0x04, 0x12
        /*01e2*/ 	.short	(.L_81 - .L_80)
	.align		4
.L_80:
        /*01e4*/ 	.word	index@(_Z4Dom1iPf)
        /*01e8*/ 	.word	0x00000000


	//----- nvinfo : EIATTR_MIN_STACK_SIZE
	.align		4
.L_81:
        /*01ec*/ 	.byte	0x04, 0x12
        /*01ee*/ 	.short	(.L_83 - .L_82)
	.align		4
.L_82:
        /*01f0*/ 	.word	index@(_Z5CrossiiiPfS_S_)
        /*01f4*/ 	.word	0x00000000


	//----- nvinfo : EIATTR_MIN_STACK_SIZE
	.align		4
.L_83:
        /*01f8*/ 	.byte	0x04, 0x12
        /*01fa*/ 	.short	(.L_85 - .L_84)
	.align		4
.L_84:
        /*01fc*/ 	.word	index@(_Z7IDivideiPfS_)
        /*0200*/ 	.word	0x00000000


	//----- nvinfo : EIATTR_MIN_STACK_SIZE
	.align		4
.L_85:
        /*0204*/ 	.byte	0x04, 0x12
        /*0206*/ 	.short	(.L_87 - .L_86)
	.align		4
.L_86:
        /*0208*/ 	.word	index@(_Z6DivideiPfS_S_)
        /*020c*/ 	.word	0x00000000


	//----- nvinfo : EIATTR_MIN_STACK_SIZE
	.align		4
.L_87:
        /*0210*/ 	.byte	0x04, 0x12
        /*0212*/ 	.short	(.L_89 - .L_88)
	.align		4
.L_88:
        /*0214*/ 	.word	index@(_Z6IMultiiPfS_)
        /*0218*/ 	.word	0x00000000


	//----- nvinfo : EIATTR_MIN_STACK_SIZE
	.align		4
.L_89:
        /*021c*/ 	.byte	0x04, 0x12
        /*021e*/ 	.short	(.L_91 - .L_90)
	.align		4
.L_90:
        /*0220*/ 	.word	index@(_Z5MultiiPfS_S_)
        /*0224*/ 	.word	0x00000000


	//----- nvinfo : EIATTR_MIN_STACK_SIZE
	.align		4
.L_91:
        /*0228*/ 	.byte	0x04, 0x12
        /*022a*/ 	.short	(.L_93 - .L_92)
	.align		4
.L_92:
        /*022c*/ 	.word	index@(_Z6IRestaiPfS_)
        /*0230*/ 	.word	0x00000000


	//----- nvinfo : EIATTR_MIN_STACK_SIZE
	.align		4
.L_93:
        /*0234*/ 	.byte	0x04, 0x12
        /*0236*/ 	.short	(.L_95 - .L_94)
	.align		4
.L_94:
        /*0238*/ 	.word	index@(_Z5RestaiPfS_S_)
        /*023c*/ 	.word	0x00000000


	//----- nvinfo : EIATTR_MIN_STACK_SIZE
	.align		4
.L_95:
        /*0240*/ 	.byte	0x04, 0x12
        /*0242*/ 	.short	(.L_97 - .L_96)
	.align		4
.L_96:
        /*0244*/ 	.word	index@(_Z5ISumaiPfS_)
        /*0248*/ 	.word	0x00000000


	//----- nvinfo : EIATTR_MIN_STACK_SIZE
	.align		4
.L_97:
        /*024c*/ 	.byte	0x04, 0x12
        /*024e*/ 	.short	(.L_99 - .L_98)
	.align		4
.L_98:
        /*0250*/ 	.word	index@(_Z4SumaiPfS_S_)
        /*0254*/ 	.word	0x00000000
.L_99:


//--------------------- .nv.compat                --------------------------
	.section	.nv.compat,"",@"SHT_CUDA_COMPAT_INFO"
	.align	4
        /*0000*/ 	.byte	0x02, 0x09, 0x00, 0x00, 0x02, 0x02, 0x01, 0x00, 0x02, 0x05, 0x05, 0x00, 0x03, 0x07, 0x01, 0x01
        /*0010*/ 	.byte	0x02, 0x03, 0x00, 0x00, 0x02, 0x06, 0x01, 0x00, 0x04, 0x0b, 0x08, 0x00, 0x01, 0x00, 0x00, 0x00
        /*0020*/ 	.byte	0x00, 0x00, 0x00, 0x00


//--------------------- .nv.info._Z8DiagFlatiPfS_ --------------------------
	.section	.nv.info._Z8DiagFlatiPfS_,"",@"SHT_CUDA_INFO"
	.sectionflags	@""
	.align	4


	//----- nvinfo : EIATTR_CUDA_API_VERSION
	.align		4
        /*0000*/ 	.byte	0x04, 0x37
        /*0002*/ 	.short	(.L_101 - .L_100)
.L_100:
        /*0004*/ 	.word	0x00000082


	//----- nvinfo : EIATTR_KPARAM_INFO
	.align		4
.L_101:
        /*0008*/ 	.byte	0x04, 0x17
        /*000a*/ 	.short	(.L_103 - .L_102)
.L_102:
        /*000c*/ 	.word	0x00000000
        /*0010*/ 	.short	0x0002
        /*0012*/ 	.short	0x0010
        /*0014*/ 	.byte	0x00, 0xf5, 0x21, 0x00


	//----- nvinfo : EIATTR_KPARAM_INFO
	.align		4
.L_103:
        /*0018*/ 	.byte	0x04, 0x17
        /*001a*/ 	.short	(.L_105 - .L_104)
.L_104:
        /*001c*/ 	.word	0x00000000
        /*0020*/ 	.short	0x0001
        /*0022*/ 	.short	0x0008
        /*0024*/ 	.byte	0x00, 0xf5, 0x21, 0x00


	//----- nvinfo : EIATTR_KPARAM_INFO
	.align		4
.L_105:
        /*0028*/ 	.byte	0x04, 0x17
        /*002a*/ 	.short	(.L_107 - .L_106)
.L_106:
        /*002c*/ 	.word	0x00000000
        /*0030*/ 	.short	0x0000
        /*0032*/ 	.short	0x0000
        /*0034*/ 	.byte	0x00, 0xf0, 0x11, 0x00


	//----- nvinfo : EIATTR_SPARSE_MMA_MASK
	.align		4
.L_107:
        /*0038*/ 	.byte	0x03, 0x50
        /*003a*/ 	.short	0x0000


	//----- nvinfo : EIATTR_MAXREG_COUNT
	.align		4
        /*003c*/ 	.byte	0x03, 0x1b
        /*003e*/ 	.short	0x00ff


	//----- nvinfo : EIATTR_MERCURY_ISA_VERSION
	.align		4
        /*0040*/ 	.byte	0x03, 0x5f
        /*0042*/ 	.short	0x0101


	//----- nvinfo : EIATTR_VRC_CTA_INIT_COUNT
	.align		4
        /*0044*/ 	.byte	0x02, 0x4a
	.zero		1
	.zero		1


	//----- nvinfo : EIATTR_EXIT_INSTR_OFFSETS
	.align		4
        /*0048*/ 	.byte	0x04, 0x1c
        /*004a*/ 	.short	(.L_109 - .L_108)


	//   ....[0]....
.L_108:
        /*004c*/ 	.word	0x00000070


	//   ....[1]....
        /*0050*/ 	.word	0x00000100


	//----- nvinfo : EIATTR_CBANK_PARAM_SIZE
	.align		4
.L_109:
        /*0054*/ 	.byte	0x03, 0x19
        /*0056*/ 	.short	0x0018


	//----- nvinfo : EIATTR_PARAM_CBANK
	.align		4
        /*0058*/ 	.byte	0x04, 0x0a
        /*005a*/ 	.short	(.L_111 - .L_110)
	.align		4
.L_110:
        /*005c*/ 	.word	index@(.nv.constant0._Z8DiagFlatiPfS_)
        /*0060*/ 	.short	0x0380
        /*0062*/ 	.short	0x0018


	//----- nvinfo : EIATTR_SW_WAR
	.align		4
.L_111:
        /*0064*/ 	.byte	0x04, 0x36
        /*0066*/ 	.short	(.L_113 - .L_112)
.L_112:
        /*0068*/ 	.word	0x00000008
.L_113:


//--------------------- .nv.info._Z4DiagiPfS_     --------------------------
	.section	.nv.info._Z4DiagiPfS_,"",@"SHT_CUDA_INFO"
	.sectionflags	@""
	.align	4


	//----- nvinfo : EIATTR_CUDA_API_VERSION
	.align		4
        /*0000*/ 	.byte	0x04, 0x37
        /*0002*/ 	.short	(.L_115 - .L_114)
.L_114:
        /*0004*/ 	.word	0x00000082


	//----- nvinfo : EIATTR_KPARAM_INFO
	.align		4
.L_115:
        /*0008*/ 	.byte	0x04, 0x17
        /*000a*/ 	.short	(.L_117 - .L_116)
.L_116:
        /*000c*/ 	.word	0x00000000
        /*0010*/ 	.short	0x0002
        /*0012*/ 	.short	0x0010
        /*0014*/ 	.byte	0x00, 0xf5, 0x21, 0x00


	//----- nvinfo : EIATTR_KPARAM_INFO
	.align		4
.L_117:
        /*0018*/ 	.byte	0x04, 0x17
        /*001a*/ 	.short	(.L_119 - .L_118)
.L_118:
        /*001c*/ 	.word	0x00000000
        /*0020*/ 	.short	0x0001
        /*0022*/ 	.short	0x0008
        /*0024*/ 	.byte	0x00, 0xf5, 0x21, 0x00


	//----- nvinfo : EIATTR_KPARAM_INFO
	.align		4
.L_119:
        /*0028*/ 	.byte	0x04, 0x17
        /*002a*/ 	.short	(.L_121 - .L_120)
.L_120:
        /*002c*/ 	.word	0x00000000
        /*0030*/ 	.short	0x0000
        /*0032*/ 	.short	0x0000
        /*0034*/ 	.byte	0x00, 0xf0, 0x11, 0x00


	//----- nvinfo : EIATTR_SPARSE_MMA_MASK
	.align		4
.L_121:
        /*0038*/ 	.byte	0x03, 0x50
        /*003a*/ 	.short	0x0000


	//----- nvinfo : EIATTR_MAXREG_COUNT
	.align		4
        /*003c*/ 	.byte	0x03, 0x1b
        /*003e*/ 	.short	0x00ff


	//----- nvinfo : EIATTR_MERCURY_ISA_VERSION
	.align		4
        /*0040*/ 	.byte	0x03, 0x5f
        /*0042*/ 	.short	0x0101


	//----- nvinfo : EIATTR_VRC_CTA_INIT_COUNT
	.align		4
        /*0044*/ 	.byte	0x02, 0x4a
	.zero		1
	.zero		1


	//----- nvinfo : EIATTR_EXIT_INSTR_OFFSETS
	.align		4
        /*0048*/ 	.byte	0x04, 0x1c
        /*004a*/ 	.short	(.L_123 - .L_122)


	//   ....[0]....
.L_122:
        /*004c*/ 	.word	0x00000070


	//   ....[1]....
        /*0050*/ 	.word	0x00000100


	//----- nvinfo : EIATTR_CBANK_PARAM_SIZE
	.align		4
.L_123:
        /*0054*/ 	.byte	0x03, 0x19
        /*0056*/ 	.short	0x0018


	//----- nvinfo : EIATTR_PARAM_CBANK
	.align		4
        /*0058*/ 	.byte	0x04, 0x0a
        /*005a*/ 	.short	(.L_125 - .L_124)
	.align		4
.L_124:
        /*005c*/ 	.word	index@(.nv.constant0._Z4DiagiPfS_)
        /*0060*/ 	.short	0x0380
        /*0062*/ 	.short	0x0018


	//----- nvinfo : EIATTR_SW_WAR
	.align		4
.L_125:
        /*0064*/ 	.byte	0x04, 0x36
        /*0066*/ 	.short	(.L_127 - .L_126)
.L_126:
        /*0068*/ 	.word	0x00000008
.L_127:


//--------------------- .nv.info._Z8absoluteiPfS_ --------------------------
	.section	.nv.info._Z8absoluteiPfS_,"",@"SHT_CUDA_INFO"
	.sectionflags	@""
	.align	4


	//----- nvinfo : EIATTR_CUDA_API_VERSION
	.align		4
        /*0000*/ 	.byte	0x04, 0x37
        /*0002*/ 	.short	(.L_129 - .L_128)
.L_128:
        /*0004*/ 	.word	0x00000082


	//----- nvinfo : EIATTR_KPARAM_INFO
	.align		4
.L_129:
        /*0008*/ 	.byte	0x04, 0x17
        /*000a*/ 	.short	(.L_131 - .L_130)
.L_130:
        /*000c*/ 	.word	0x00000000
        /*0010*/ 	.short	0x0002
        /*0012*/ 	.short	0x0010
        /*0014*/ 	.byte	0x00, 0xf5, 0x21, 0x00


	//----- nvinfo : EIATTR_KPARAM_INFO
	.align		4
.L_131:
        /*0018*/ 	.byte	0x04, 0x17
        /*001a*/ 	.short	(.L_133 - .L_132)
.L_132:
        /*001c*/ 	.word	0x00000000
        /*0020*/ 	.short	0x0001
        /*0022*/ 	.short	0x0008
        /*0024*/ 	.byte	0x00, 0xf5, 0x21, 0x00


	//----- nvinfo : EIATTR_KPARAM_INFO
	.align		4
.L_133:
        /*0028*/ 	.byte	0x04, 0x17
        /*002a*/ 	.short	(.L_135 - .L_134)
.L_134:
        /*002c*/ 	.word	0x00000000
        /*0030*/ 	.short	0x0000
        /*0032*/ 	.short	0x0000
        /*0034*/ 	.byte	0x00, 0xf0, 0x11, 0x00


	//----- nvinfo : EIATTR_SPARSE_MMA_MASK
	.align		4
.L_135:
        /*0038*/ 	.byte	0x03, 0x50
        /*003a*/ 	.short	0x0000


	//----- nvinfo : EIATTR_MAXREG_COUNT
	.align		4
        /*003c*/ 	.byte	0x03, 0x1b
        /*003e*/ 	.short	0x00ff


	//----- nvinfo : EIATTR_MERCURY_ISA_VERSION
	.align		4
        /*0040*/ 	.byte	0x03, 0x5f
        /*0042*/ 	.short	0x0101


	//----- nvinfo : EIATTR_VRC_CTA_INIT_COUNT
	.align		4
        /*0044*/ 	.byte	0x02, 0x4a
	.zero		1
	.zero		1


	//----- nvinfo : EIATTR_EXIT_INSTR_OFFSETS
	.align		4
        /*0048*/ 	.byte	0x04, 0x1c
        /*004a*/ 	.short	(.L_137 - .L_136)


	//   ....[0]....
.L_136:
        /*004c*/ 	.word	0x000000c0


	//   ....[1]....
        /*0050*/ 	.word	0x00000160


	//----- nvinfo : EIATTR_CBANK_PARAM_SIZE
	.align		4
.L_137:
        /*0054*/ 	.byte	0x03, 0x19
        /*0056*/ 	.short	0x0018


	//----- nvinfo : EIATTR_PARAM_CBANK
	.align		4
        /*0058*/ 	.byte	0x04, 0x0a
        /*005a*/ 	.short	(.L_139 - .L_138)
	.align		4
.L_138:
        /*005c*/ 	.word	index@(.nv.constant0._Z8absoluteiPfS_)
        /*0060*/ 	.short	0x0380
        /*0062*/ 	.short	0x0018


	//----- nvinfo : EIATTR_SW_WAR
	.align		4
.L_139:
        /*0064*/ 	.byte	0x04, 0x36
        /*0066*/ 	.short	(.L_141 - .L_140)
.L_140:
        /*0068*/ 	.word	0x00000008
.L_141:


//--------------------- .nv.info._Z3negiPfS_      --------------------------
	.section	.nv.info._Z3negiPfS_,"",@"SHT_CUDA_INFO"
	.sectionflags	@""
	.align	4


	//----- nvinfo : EIATTR_CUDA_API_VERSION
	.align		4
        /*0000*/ 	.byte	0x04, 0x37
        /*0002*/ 	.short	(.L_143 - .L_142)
.L_142:
        /*0004*/ 	.word	0x00000082


	//----- nvinfo : EIATTR_KPARAM_INFO
	.align		4
.L_143:
        /*0008*/ 	.byte	0x04, 0x17
        /*000a*/ 	.short	(.L_145 - .L_144)
.L_144:
        /*000c*/ 	.word	0x00000000
        /*0010*/ 	.short	0x0002
        /*0012*/ 	.short	0x0010
        /*0014*/ 	.byte	0x00, 0xf5, 0x21, 0x00


	//----- nvinfo : EIATTR_KPARAM_INFO
	.align		4
.L_145:
        /*0018*/ 	.byte	0x04, 0x17
        /*001a*/ 	.short	(.L_147 - .L_146)
.L_146:
        /*001c*/ 	.word	0x00000000
        /*0020*/ 	.short	0x0001
        /*0022*/ 	.short	0x0008
        /*0024*/ 	.byte	0x00, 0xf5, 0x21, 0x00


	//----- nvinfo : EIATTR_KPARAM_INFO
	.align		4
.L_147:
        /*0028*/ 	.byte	0x04, 0x17
        /*002a*/ 	.short	(.L_149 - .L_148)
.L_148:
        /*002c*/ 	.word	0x00000000
        /*0030*/ 	.short	0x0000
        /*0032*/ 	.short	0x0000
        /*0034*/ 	.byte	0x00, 0xf0, 0x11, 0x00


	//----- nvinfo : EIATTR_SPARSE_MMA_MASK
	.align		4
.L_149:
        /*0038*/ 	.byte	0x03, 0x50
        /*003a*/ 	.short	0x0000


	//----- nvinfo : EIATTR_MAXREG_COUNT
	.align		4
        /*003c*/ 	.byte	0x03, 0x1b
        /*003e*/ 	.short	0x00ff


	//----- nvinfo : EIATTR_MERCURY_ISA_VERSION
	.align		4
        /*0040*/ 	.byte	0x03, 0x5f
        /*0042*/ 	.short	0x0101


	//----- nvinfo : EIATTR_VRC_CTA_INIT_COUNT
	.align		4
        /*0044*/ 	.byte	0x02, 0x4a
	.zero		1
	.zero		1


	//----- nvinfo : EIATTR_EXIT_INSTR_OFFSETS
	.align		4
        /*0048*/ 	.byte	0x04, 0x1c
        /*004a*/ 	.short	(.L_151 - .L_150)


	//   ....[0]....
.L_150:
        /*004c*/ 	.word	0x000000c0


	//   ....[1]....
        /*0050*/ 	.word	0x00000160


	//----- nvinfo : EIATTR_CBANK_PARAM_SIZE
	.align		4
.L_151:
        /*0054*/ 	.byte	0x03, 0x19
        /*0056*/ 	.short	0x0018


	//----- nvinfo : EIATTR_PARAM_CBANK
	.align		4
        /*0058*/ 	.byte	0x04, 0x0a
        /*005a*/ 	.short	(.L_153 - .L_152)
	.align		4
.L_152:
        /*005c*/ 	.word	index@(.nv.constant0._Z3negiPfS_)
        /*0060*/ 	.short	0x0380
        /*0062*/ 	.short	0x0018


	//----- nvinfo : EIATTR_SW_WAR
	.align		4
.L_153:
        /*0064*/ 	.byte	0x04, 0x36
        /*0066*/ 	.short	(.L_155 - .L_154)
.L_154:
        /*0068*/ 	.word	0x00000008
.L_155:


//--------------------- .nv.info._Z9TransposeiPKfPf --------------------------
	.section	.nv.info._Z9TransposeiPKfPf,"",@"SHT_CUDA_INFO"
	.sectionflags	@""
	.align	4


	//----- nvinfo : EIATTR_CUDA_API_VERSION
	.align		4
        /*0000*/ 	.byte	0x04, 0x37
        /*0002*/ 	.short	(.L_157 - .L_156)
.L_156:
        /*0004*/ 	.word	0x00000082


	//----- nvinfo : EIATTR_KPARAM_INFO
	.align		4
.L_157:
        /*0008*/ 	.byte	0x04, 0x17
        /*000a*/ 	.short	(.L_159 - .L_158)
.L_158:
        /*000c*/ 	.word	0x00000000
        /*0010*/ 	.short	0x0002
        /*0012*/ 	.short	0x0010
        /*0014*/ 	.byte	0x00, 0xf5, 0x21, 0x00


	//----- nvinfo : EIATTR_KPARAM_INFO
	.align		4
.L_159:
        /*0018*/ 	.byte	0x04, 0x17
        /*001a*/ 	.short	(.L_161 - .L_160)
.L_160:
        /*001c*/ 	.word	0x00000000
        /*0020*/ 	.short	0x0001
        /*0022*/ 	.short	0x0008
        /*0024*/ 	.byte	0x00, 0xf5, 0x21, 0x00


	//----- nvinfo : EIATTR_KPARAM_INFO
	.align		4
.L_161:
        /*0028*/ 	.byte	0x04, 0x17
        /*002a*/ 	.short	(.L_163 - .L_162)
.L_162:
        /*002c*/ 	.word	0x00000000
        /*0030*/ 	.short	0x0000
        /*0032*/ 	.short	0x0000
        /*0034*/ 	.byte	0x00, 0xf0, 0x11, 0x00


	//----- nvinfo : EIATTR_SPARSE_MMA_MASK
	.align		4
.L_163:
        /*0038*/ 	.byte	0x03, 0x50
        /*003a*/ 	.short	0x0000


	//----- nvinfo : EIATTR_MAXREG_COUNT
	.align		4
        /*003c*/ 	.byte	0x03, 0x1b
        /*003e*/ 	.short	0x00ff


	//----- nvinfo : EIATTR_MERCURY_ISA_VERSION
	.align		4
        /*0040*/ 	.byte	0x03, 0x5f
        /*0042*/ 	.short	0x0101


	//----- nvinfo : EIATTR_VRC_CTA_INIT_COUNT
	.align		4
        /*0044*/ 	.byte	0x02, 0x4a
	.zero		1
	.zero		1


	//----- nvinfo : EIATTR_EXIT_INSTR_OFFSETS
	.align		4
        /*0048*/ 	.byte	0x04, 0x1c
        /*004a*/ 	.short	(.L_165 - .L_164)


	//   ....[0]....
.L_164:
        /*004c*/ 	.word	0x000000c0


	//   ....[1]....
        /*0050*/ 	.word	0x00000160


	//----- nvinfo : EIATTR_CBANK_PARAM_SIZE
	.align		4
.L_165:
        /*0054*/ 	.byte	0x03, 0x19
        /*0056*/ 	.short	0x0018


	//----- nvinfo : EIATTR_PARAM_CBANK
	.align		4
        /*0058*/ 	.byte	0x04, 0x0a
        /*005a*/ 	.short	(.L_167 - .L_166)
	.align		4
.L_166:
        /*005c*/ 	.word	index@(.nv.constant0._Z9TransposeiPKfPf)
        /*0060*/ 	.short	0x0380
        /*0062*/ 	.short	0x0018


	//----- nvinfo : EIATTR_SW_WAR
	.align		4
.L_167:
        /*0064*/ 	.byte	0x04, 0x36
        /*0066*/ 	.short	(.L_169 - .L_168)
.L_168:
        /*0068*/ 	.word	0x00000008
.L_169:


//--------------------- .nv.info._Z4Dom2iPfS_     --------------------------
	.section	.nv.info._Z4Dom2iPfS_,"",@"SHT_CUDA_INFO"
	.sectionflags	@""
	.align	4


	//----- nvinfo : EIATTR_CUDA_API_VERSION
	.align		4
        /*0000*/ 	.byte	0x04, 0x37
        /*0002*/ 	.short	(.L_171 - .L_170)
.L_170:
        /*0004*/ 	.word	0x00000082


	//----- nvinfo : EIATTR_KPARAM_INFO
	.align		4
.L_171:
        /*0008*/ 	.byte	0x04, 0x17
        /*000a*/ 	.short	(.L_173 - .L_172)
.L_172:
        /*000c*/ 	.word	0x00000000
        /*0010*/ 	.short	0x0002
        /*0012*/ 	.short	0x0010
        /*0014*/ 	.byte	0x00, 0xf5, 0x21, 0x00


	//----- nvinfo : EIATTR_KPARAM_INFO
	.align		4
.L_173:
        /*0018*/ 	.byte	0x04, 0x17
        /*001a*/ 	.short	(.L_175 - .L_174)
.L_174:
        /*001c*/ 	.word	0x00000000
        /*0020*/ 	.short	0x0001
        /*0022*/ 	.short	0x0008
        /*0024*/ 	.byte	0x00, 0xf5, 0x21, 0x00


	//----- nvinfo : EIATTR_KPARAM_INFO
	.align		4
.L_175:
        /*0028*/ 	.byte	0x04, 0x17
        /*002a*/ 	.short	(.L_177 - .L_176)
.L_176:
        /*002c*/ 	.word	0x00000000
        /*0030*/ 	.short	0x0000
        /*0032*/ 	.short	0x0000
        /*0034*/ 	.byte	0x00, 0xf0, 0x11, 0x00


	//----- nvinfo : EIATTR_SPARSE_MMA_MASK
	.align		4
.L_177:
        /*0038*/ 	.byte	0x03, 0x50
        /*003a*/ 	.short	0x0000


	//----- nvinfo : EIATTR_MAXREG_COUNT
	.align		4
        /*003c*/ 	.byte	0x03, 0x1b
        /*003e*/ 	.short	0x00ff


	//----- nvinfo : EIATTR_MERCURY_ISA_VERSION
	.align		4
        /*0040*/ 	.byte	0x03, 0x5f
        /*0042*/ 	.short	0x0101


	//----- nvinfo : EIATTR_VRC_CTA_INIT_COUNT
	.align		4
        /*0044*/ 	.byte	0x02, 0x4a
	.zero		1
	.zero		1


	//----- nvinfo : EIATTR_EXIT_INSTR_OFFSETS
	.align		4
        /*0048*/ 	.byte	0x04, 0x1c
        /*004a*/ 	.short	(.L_179 - .L_178)


	//   ....[0]....
.L_178:
        /*004c*/ 	.word	0x00000070


	//   ....[1]....
        /*0050*/ 	.word	0x00000c00


	//----- nvinfo : EIATTR_CBANK_PARAM_SIZE
	.align		4
.L_179:
        /*0054*/ 	.byte	0x03, 0x19
        /*0056*/ 	.short	0x0018


	//----- nvinfo : EIATTR_PARAM_CBANK
	.align		4
        /*0058*/ 	.byte	0x04, 0x0a
        /*005a*/ 	.short	(.L_181 - .L_180)
	.align		4
.L_180:
        /*005c*/ 	.word	index@(.nv.constant0._Z4Dom2iPfS_)
        /*0060*/ 	.short	0x0380
        /*0062*/ 	.short	0x0018


	//----- nvinfo : EIATTR_SW_WAR
	.align		4
.L_181:
        /*0064*/ 	.byte	0x04, 0x36
        /*0066*/ 	.short	(.L_183 - .L_182)
.L_182:
        /*0068*/ 	.word	0x00000008
.L_183:


//--------------------- .nv.info._Z4Dom1iPf       --------------------------
	.section	.nv.info._Z4Dom1iPf,"",@"SHT_CUDA_INFO"
	.sectionflags	@""
	.align	4


	//----- nvinfo : EIATTR_CUDA_API_VERSION
	.align		4
        /*0000*/ 	.byte	0x04, 0x37
        /*0002*/ 	.short	(.L_185 - .L_184)
.L_184:
        /*0004*/ 	.word	0x00000082


	//----- nvinfo : EIATTR_KPARAM_INFO
	.align		4
.L_185:
        /*0008*/ 	.byte	0x04, 0x17
        /*000a*/ 	.short	(.L_187 - .L_186)
.L_186:
        /*000c*/ 	.word	0x00000000
        /*0010*/ 	.short	0x0001
        /*0012*/ 	.short	0x0008
        /*0014*/ 	.byte	0x00, 0xf5, 0x21, 0x00


	//----- nvinfo : EIATTR_KPARAM_INFO
	.align		4
.L_187:
        /*0018*/ 	.byte	0x04, 0x17
        /*001a*/ 	.short	(.L_189 - .L_188)
.L_188:
        /*001c*/ 	.word	0x00000000
        /*0020*/ 	.short	0x0000
        /*0022*/ 	.short	0x0000
        /*0024*/ 	.byte	0x00, 0xf0, 0x11, 0x00


	//----- nvinfo : EIATTR_SPARSE_MMA_MASK
	.align		4
.L_189:
        /*0028*/ 	.byte	0x03, 0x50
        /*002a*/ 	.short	0x0000


	//----- nvinfo : EIATTR_MAXREG_COUNT
	.align		4
        /*002c*/ 	.byte	0x03, 0x1b
        /*002e*/ 	.short	0x00ff


	//----- nvinfo : EIATTR_MERCURY_ISA_VERSION
	.align		4
        /*0030*/ 	.byte	0x03, 0x5f
        /*0032*/ 	.short	0x0101


	//----- nvinfo : EIATTR_VRC_CTA_INIT_COUNT
	.align		4
        /*0034*/ 	.byte	0x02, 0x4a
	.zero		1
	.zero		1


	//----- nvinfo : EIATTR_EXIT_INSTR_OFFSETS
	.align		4
        /*0038*/ 	.byte	0x04, 0x1c
        /*003a*/ 	.short	(.L_191 - .L_190)


	//   ....[0]....
.L_190:
        /*003c*/ 	.word	0x00000070


	//   ....[1]....
        /*0040*/ 	.word	0x00000830


	//----- nvinfo : EIATTR_CBANK_PARAM_SIZE
	.align		4
.L_191:
        /*0044*/ 	.byte	0x03, 0x19
        /*0046*/ 	.short	0x0010


	//----- nvinfo : EIATTR_PARAM_CBANK
	.align		4
        /*0048*/ 	.byte	0x04, 0x0a
        /*004a*/ 	.short	(.L_193 - .L_192)
	.align		4
.L_192:
        /*004c*/ 	.word	index@(.nv.constant0._Z4Dom1iPf)
        /*0050*/ 	.short	0x0380
        /*0052*/ 	.short	0x0010


	//----- nvinfo : EIATTR_SW_WAR
	.align		4
.L_193:
        /*0054*/ 	.byte	0x04, 0x36
        /*0056*/ 	.short	(.L_195 - .L_194)
.L_194:
        /*0058*/ 	.word	0x00000008
.L_195:


//--------------------- .nv.info._Z5CrossiiiPfS_S_ --------------------------
	.section	.nv.info._Z5CrossiiiPfS_S_,"",@"SHT_CUDA_INFO"
	.sectionflags	@""
	.align	4


	//----- nvinfo : EIATTR_CUDA_API_VERSION
	.align		4
        /*0000*/ 	.byte	0x04, 0x37
        /*0002*/ 	.short	(.L_197 - .L_196)
.L_196:
        /*0004*/ 	.word	0x00000082


	//----- nvinfo : EIATTR_KPARAM_INFO
	.align		4
.L_197:
        /*0008*/ 	.byte	0x04, 0x17
        /*000a*/ 	.short	(.L_199 - .L_198)
.L_198:
        /*000c*/ 	.word	0x00000000
        /*0010*/ 	.short	0x0005
        /*0012*/ 	.short	0x0020
        /*0014*/ 	.byte	0x00, 0xf5, 0x21, 0x00


	//----- nvinfo : EIATTR_KPARAM_INFO
	.align		4
.L_199:
        /*0018*/ 	.byte	0x04, 0x17
        /*001a*/ 	.short	(.L_201 - .L_200)
.L_200:
        /*001c*/ 	.word	0x00000000
        /*0020*/ 	.short	0x0004
        /*0022*/ 	.short	0x0018
        /*0024*/ 	.byte	0x00, 0xf5, 0x21, 0x00


	//----- nvinfo : EIATTR_KPARAM_INFO
	.align		4
.L_201:
        /*0028*/ 	.byte	0x04, 0x17
        /*002a*/ 	.short	(.L_203 - .L_202)
.L_202:
        /*002c*/ 	.word	0x00000000
        /*0030*/ 	.short	0x0003
        /*0032*/ 	.short	0x0010
        /*0034*/ 	.byte	0x00, 0xf5, 0x21, 0x00


	//----- nvinfo : EIATTR_KPARAM_INFO
	.align		4
.L_203:
        /*0038*/ 	.byte	0x04, 0x17
        /*003a*/ 	.short	(.L_205 - .L_204)
.L_204:
        /*003c*/ 	.word	0x00000000
        /*0040*/ 	.short	0x0002
        /*0042*/ 	.short	0x0008
        /*0044*/ 	.byte	0x00, 0xf0, 0x11, 0x00


	//----- nvinfo : EIATTR_KPARAM_INFO
	.align		4
.L_205:
        /*0048*/ 	.byte	0x04, 0x17
        /*004a*/ 	.short	(.L_207 - .L_206)
.L_206:
        /*004c*/ 	.word	0x00000000
        /*0050*/ 	.short	0x0001
        /*0052*/ 	.short	0x0004
        /*0054*/ 	.byte	0x00, 0xf0, 0x11, 0x00


	//----- nvinfo : EIATTR_KPARAM_INFO
	.align		4
.L_207:
        /*0058*/ 	.byte	0x04, 0x17
        /*005a*/ 	.short	(.L_209 - .L_208)
.L_208:
        /*005c*/ 	.word	0x00000000
        /*0060*/ 	.short	0x0000
        /*0062*/ 	.short	0x0000
        /*0064*/ 	.byte	0x00, 0xf0, 0x11, 0x00


	//----- nvinfo : EIATTR_SPARSE_MMA_MASK
	.align		4
.L_209:
        /*0068*/ 	.byte	0x03, 0x50
        /*006a*/ 	.short	0x0000


	//----- nvinfo : EIATTR_MAXREG_COUNT
	.align		4
        /*006c*/ 	.byte	0x03, 0x1b
        /*006e*/ 	.short	0x00ff


	//----- nvinfo : EIATTR_MERCURY_ISA_VERSION
	.align		4
        /*0070*/ 	.byte	0x03, 0x5f
        /*0072*/ 	.short	0x0101


	//----- nvinfo : EIATTR_VRC_CTA_INIT_COUNT
	.align		4
        /*0074*/ 	.byte	0x02, 0x4a
	.zero		1
	.zero		1


	//----- nvinfo : EIATTR_EXIT_INSTR_OFFSETS
	.align		4
        /*0078*/ 	.byte	0x04, 0x1c
        /*007a*/ 	.short	(.L_211 - .L_210)


	//   ....[0]....
.L_210:
        /*007c*/ 	.word	0x000000e0


	//   ....[1]....
        /*0080*/ 	.word	0x00000a90


	//----- nvinfo : EIATTR_CBANK_PARAM_SIZE
	.align		4
.L_211:
        /*0084*/ 	.byte	0x03, 0x19
        /*0086*/ 	.short	0x0028


	//----- nvinfo : EIATTR_PARAM_CBANK
	.align		4
        /*0088*/ 	.byte	0x04, 0x0a
        /*008a*/ 	.short	(.L_213 - .L_212)
	.align		4
.L_212:
        /*008c*/ 	.word	index@(.nv.constant0._Z5CrossiiiPfS_S_)
        /*0090*/ 	.short	0x0380
        /*0092*/ 	.short	0x0028


	//----- nvinfo : EIATTR_SW_WAR
	.align		4
.L_213:
        /*0094*/ 	.byte	0x04, 0x36
        /*0096*/ 	.short	(.L_215 - .L_214)
.L_214:
        /*0098*/ 	.word	0x00000008
.L_215:


//--------------------- .nv.info._Z7IDivideiPfS_  --------------------------
	.section	.nv.info._Z7IDivideiPfS_,"",@"SHT_CUDA_INFO"
	.sectionflags	@""
	.align	4


	//----- nvinfo : EIATTR_CUDA_API_VERSION
	.align		4
        /*0000*/ 	.byte	0x04, 0x37
        /*0002*/ 	.short	(.L_217 - .L_216)
.L_216:
        /*0004*/ 	.word	0x00000082


	//----- nvinfo : EIATTR_KPARAM_INFO
	.align		4
.L_217:
        /*0008*/ 	.byte	0x04, 0x17
        /*000a*/ 	.short	(.L_219 - .L_218)
.L_218:
        /*000c*/ 	.word	0x00000000
        /*0010*/ 	.short	0x0002
        /*0012*/ 	.short	0x0010
        /*0014*/ 	.byte	0x00, 0xf5, 0x21, 0x00


	//----- nvinfo : EIATTR_KPARAM_INFO
	.align		4
.L_219:
        /*0018*/ 	.byte	0x04, 0x17
        /*001a*/ 	.short	(.L_221 - .L_220)
.L_220:
        /*001c*/ 	.word	0x00000000
        /*0020*/ 	.short	0x0001
        /*0022*/ 	.short	0x0008
        /*0024*/ 	.byte	0x00, 0xf5, 0x21, 0x00


	//----- nvinfo : EIATTR_KPARAM_INFO
	.align		4
.L_221:
        /*0028*/ 	.byte	0x04, 0x17
        /*002a*/ 	.short	(.L_223 - .L_222)
.L_222:
        /*002c*/ 	.word	0x00000000
        /*0030*/ 	.short	0x0000
        /*0032*/ 	.short	0x0000
        /*0034*/ 	.byte	0x00, 0xf0, 0x11, 0x00


	//----- nvinfo : EIATTR_SPARSE_MMA_MASK
	.align		4
.L_223:
        /*0038*/ 	.byte	0x03, 0x50
        /*003a*/ 	.short	0x0000


	//----- nvinfo : EIATTR_MAXREG_COUNT
	.align		4
        /*003c*/ 	.byte	0x03, 0x1b
        /*003e*/ 	.short	0x00ff


	//----- nvinfo : EIATTR_MERCURY_ISA_VERSION
	.align		4
        /*0040*/ 	.byte	0x03, 0x5f
        /*0042*/ 	.short	0x0101


	//----- nvinfo : EIATTR_VRC_CTA_INIT_COUNT
	.align		4
        /*0044*/ 	.byte	0x02, 0x4a
	.zero		1
	.zero		1


	//----- nvinfo : EIATTR_EXIT_INSTR_OFFSETS
	.align		4
        /*0048*/ 	.byte	0x04, 0x1c
        /*004a*/ 	.short	(.L_225 - .L_224)


	//   ....[0]....
.L_224:
        /*004c*/ 	.word	0x000000c0


	//   ....[1]....
        /*0050*/ 	.word	0x00000230


	//----- nvinfo : EIATTR_CRS_STACK_SIZE
	.align		4
.L_225:
        /*0054*/ 	.byte	0x04, 0x1e
        /*0056*/ 	.short	(.L_227 - .L_226)
.L_226:
        /*0058*/ 	.word	0x00000000


	//----- nvinfo : EIATTR_CBANK_PARAM_SIZE
	.align		4
.L_227:
        /*005c*/ 	.byte	0x03, 0x19
        /*005e*/ 	.short	0x0018


	//----- nvinfo : EIATTR_PARAM_CBANK
	.align		4
        /*0060*/ 	.byte	0x04, 0x0a
        /*0062*/ 	.short	(.L_229 - .L_228)
	.align		4
.L_228:
        /*0064*/ 	.word	index@(.nv.constant0._Z7IDivideiPfS_)
        /*0068*/ 	.short	0x0380
        /*006a*/ 	.short	0x0018


	//----- nvinfo : EIATTR_SW_WAR
	.align		4
.L_229:
        /*006c*/ 	.byte	0x04, 0x36
        /*006e*/ 	.short	(.L_231 - .L_230)
.L_230:
        /*0070*/ 	.word	0x00000008
.L_231:


//--------------------- .nv.info._Z6DivideiPfS_S_ --------------------------
	.section	.nv.info._Z6DivideiPfS_S_,"",@"SHT_CUDA_INFO"
	.sectionflags	@""
	.align	4


	//----- nvinfo : EIATTR_CUDA_API_VERSION
	.align		4
        /*0000*/ 	.byte	0x04, 0x37
        /*0002*/ 	.short	(.L_233 - .L_232)
.L_232:
        /*0004*/ 	.word	0x00000082


	//----- nvinfo : EIATTR_KPARAM_INFO
	.align		4
.L_233:
        /*0008*/ 	.byte	0x04, 0x17
        /*000a*/ 	.short	(.L_235 - .L_234)
.L_234:
        /*000c*/ 	.word	0x00000000
        /*0010*/ 	.short	0x0003
        /*0012*/ 	.short	0x0018
        /*0014*/ 	.byte	0x00, 0xf5, 0x21, 0x00


	//----- nvinfo : EIATTR_KPARAM_INFO
	.align		4
.L_235:
        /*0018*/ 	.byte	0x04, 0x17
        /*001a*/ 	.short	(.L_237 - .L_236)
.L_236:
        /*001c*/ 	.word	0x00000000
        /*0020*/ 	.short	0x0002
        /*0022*/ 	.short	0x0010
        /*0024*/ 	.byte	0x00, 0xf5, 0x21, 0x00


	//----- nvinfo : EIATTR_KPARAM_INFO
	.align		4
.L_237:
        /*0028*/ 	.byte	0x04, 0x17
        /*002a*/ 	.short	(.L_239 - .L_238)
.L_238:
        /*002c*/ 	.word	0x00000000
        /*0030*/ 	.short	0x0001
        /*0032*/ 	.short	0x0008
        /*0034*/ 	.byte	0x00, 0xf5, 0x21, 0x00


	//----- nvinfo : EIATTR_KPARAM_INFO
	.align		4
.L_239:
        /*0038*/ 	.byte	0x04, 0x17
        /*003a*/ 	.short	(.L_241 - .L_240)
.L_240:
        /*003c*/ 	.word	0x00000000
        /*0040*/ 	.short	0x0000
        /*0042*/ 	.short	0x0000
        /*0044*/ 	.byte	0x00, 0xf0, 0x11, 0x00


	//----- nvinfo : EIATTR_SPARSE_MMA_MASK
	.align		4
.L_241:
        /*0048*/ 	.byte	0x03, 0x50
        /*004a*/ 	.short	0x0000


	//----- nvinfo : EIATTR_MAXREG_COUNT
	.align		4
        /*004c*/ 	.byte	0x03, 0x1b
        /*004e*/ 	.short	0x00ff


	//----- nvinfo : EIATTR_MERCURY_ISA_VERSION
	.align		4
        /*0050*/ 	.byte	0x03, 0x5f
        /*0052*/ 	.short	0x0101


	//----- nvinfo : EIATTR_VRC_CTA_INIT_COUNT
	.align		4
        /*0054*/ 	.byte	0x02, 0x4a
	.zero		1
	.zero		1


	//----- nvinfo : EIATTR_EXIT_INSTR_OFFSETS
	.align		4
        /*0058*/ 	.byte	0x04, 0x1c
        /*005a*/ 	.short	(.L_243 - .L_242)


	//   ....[0]....
.L_242:
        /*005c*/ 	.word	0x000000c0


	//   ....[1]....
        /*0060*/ 	.word	0x00000250


	//----- nvinfo : EIATTR_CRS_STACK_SIZE
	.align		4
.L_243:
        /*0064*/ 	.byte	0x04, 0x1e
        /*0066*/ 	.short	(.L_245 - .L_244)
.L_244:
        /*0068*/ 	.word	0x00000000


	//----- nvinfo : EIATTR_CBANK_PARAM_SIZE
	.align		4
.L_245:
        /*006c*/ 	.byte	0x03, 0x19
        /*006e*/ 	.short	0x0020


	//----- nvinfo : EIATTR_PARAM_CBANK
	.align		4
        /*0070*/ 	.byte	0x04, 0x0a
        /*0072*/ 	.short	(.L_247 - .L_246)
	.align		4
.L_246:
        /*0074*/ 	.word	index@(.nv.constant0._Z6DivideiPfS_S_)
        /*0078*/ 	.short	0x0380
        /*007a*/ 	.short	0x0020


	//----- nvinfo : EIATTR_SW_WAR
	.align		4
.L_247:
        /*007c*/ 	.byte	0x04, 0x36
        /*007e*/ 	.short	(.L_249 - .L_248)
.L_248:
        /*0080*/ 	.word	0x00000008
.L_249:


//--------------------- .nv.info._Z6IMultiiPfS_   --------------------------
	.section	.nv.info._Z6IMultiiPfS_,"",@"SHT_CUDA_INFO"
	.sectionflags	@""
	.align	4


	//----- nvinfo : EIATTR_CUDA_API_VERSION
	.align		4
        /*0000*/ 	.byte	0x04, 0x37
        /*0002*/ 	.short	(.L_251 - .L_250)
.L_250:
        /*0004*/ 	.word	0x00000082


	//----- nvinfo : EIATTR_KPARAM_INFO
	.align		4
.L_251:
        /*0008*/ 	.byte	0x04, 0x17
        /*000a*/ 	.short	(.L_253 - .L_252)
.L_252:
        /*000c*/ 	.word	0x00000000
        /*0010*/ 	.short	0x0002
        /*0012*/ 	.short	0x0010
        /*0014*/ 	.byte	0x00, 0xf5, 0x21, 0x00


	//----- nvinfo : EIATTR_KPARAM_INFO
	.align		4
.L_253:
        /*0018*/ 	.byte	0x04, 0x17
        /*001a*/ 	.short	(.L_255 - .L_254)
.L_254:
        /*001c*/ 	.word	0x00000000
        /*0020*/ 	.short	0x0001
        /*0022*/ 	.short	0x0008
        /*0024*/ 	.byte	0x00, 0xf5, 0x21, 0x00


	//----- nvinfo : EIATTR_KPARAM_INFO
	.align		4
.L_255:
        /*0028*/ 	.byte	0x04, 0x17
        /*002a*/ 	.short	(.L_257 - .L_256)
.L_256:
        /*002c*/ 	.word	0x00000000
        /*0030*/ 	.short	0x0000
        /*0032*/ 	.short	0x0000
        /*0034*/ 	.byte	0x00, 0xf0, 0x11, 0x00


	//----- nvinfo : EIATTR_SPARSE_MMA_MASK
	.align		4
.L_257:
        /*0038*/ 	.byte	0x03, 0x50
        /*003a*/ 	.short	0x0000


	//----- nvinfo : EIATTR_MAXREG_COUNT
	.align		4
        /*003c*/ 	.byte	0x03, 0x1b
        /*003e*/ 	.short	0x00ff


	//----- nvinfo : EIATTR_MERCURY_ISA_VERSION
	.align		4
        /*0040*/ 	.byte	0x03, 0x5f
        /*0042*/ 	.short	0x0101


	//----- nvinfo : EIATTR_VRC_CTA_INIT_COUNT
	.align		4
        /*0044*/ 	.byte	0x02, 0x4a
	.zero		1
	.zero		1


	//----- nvinfo : EIATTR_EXIT_INSTR_OFFSETS
	.align		4
        /*0048*/ 	.byte	0x04, 0x1c
        /*004a*/ 	.short	(.L_259 - .L_258)


	//   ....[0]....
.L_258:
        /*004c*/ 	.word	0x000000c0


	//   ....[1]....
        /*0050*/ 	.word	0x00000170


	//----- nvinfo : EIATTR_CBANK_PARAM_SIZE
	.align		4
.L_259:
        /*0054*/ 	.byte	0x03, 0x19
        /*0056*/ 	.short	0x0018


	//----- nvinfo : EIATTR_PARAM_CBANK
	.align		4
        /*0058*/ 	.byte	0x04, 0x0a
        /*005a*/ 	.short	(.L_261 - .L_260)
	.align		4
.L_260:
        /*005c*/ 	.word	index@(.nv.constant0._Z6IMultiiPfS_)
        /*0060*/ 	.short	0x0380
        /*0062*/ 	.short	0x0018


	//----- nvinfo : EIATTR_SW_WAR
	.align		4
.L_261:
        /*0064*/ 	.byte	0x04, 0x36
        /*0066*/ 	.short	(.L_263 - .L_262)
.L_262:
        /*0068*/ 	.word	0x00000008
.L_263:


//--------------------- .nv.info._Z5MultiiPfS_S_  --------------------------
	.section	.nv.info._Z5MultiiPfS_S_,"",@"SHT_CUDA_INFO"
	.sectionflags	@""
	.align	4


	//----- nvinfo : EIATTR_CUDA_API_VERSION
	.align		4
        /*0000*/ 	.byte	0x04, 0x37
        /*0002*/ 	.short	(.L_265 - .L_264)
.L_264:
        /*0004*/ 	.word	0x00000082


	//----- nvinfo : EIATTR_KPARAM_INFO
	.align		4
.L_265:
        /*0008*/ 	.byte	0x04, 0x17
        /*000a*/ 	.short	(.L_267 - .L_266)
.L_266:
        /*000c*/ 	.word	0x00000000
        /*0010*/ 	.short	0x0003
        /*0012*/ 	.short	0x0018
        /*0014*/ 	.byte	0x00, 0xf5, 0x21, 0x00


	//----- nvinfo : EIATTR_KPARAM_INFO
	.align		4
.L_267:
        /*0018*/ 	.byte	0x04, 0x17
        /*001a*/ 	.short	(.L_269 - .L_268)
.L_268:
        /*001c*/ 	.word	0x00000000
        /*0020*/ 	.short	0x0002
        /*0022*/ 	.short	0x0010
        /*0024*/ 	.byte	0x00, 0xf5, 0x21, 0x00


	//----- nvinfo : EIATTR_KPARAM_INFO
	.align		4
.L_269:
        /*0028*/ 	.byte	0x04, 0x17
        /*002a*/ 	.short	(.L_271 - .L_270)
.L_270:
        /*002c*/ 	.word	0x00000000
        /*0030*/ 	.short	0x0001
        /*0032*/ 	.short	0x0008
        /*0034*/ 	.byte	0x00, 0xf5, 0x21, 0x00


	//----- nvinfo : EIATTR_KPARAM_INFO
	.align		4
.L_271:
        /*0038*/ 	.byte	0x04, 0x17
        /*003a*/ 	.short	(.L_273 - .L_272)
.L_272:
        /*003c*/ 	.word	0x00000000
        /*0040*/ 	.short	0x0000
        /*0042*/ 	.short	0x0000
        /*0044*/ 	.byte	0x00, 0xf0, 0x11, 0x00


	//----- nvinfo : EIATTR_SPARSE_MMA_MASK
	.align		4
.L_273:
        /*0048*/ 	.byte	0x03, 0x50
        /*004a*/ 	.short	0x0000


	//----- nvinfo : EIATTR_MAXREG_COUNT
	.align		4
        /*004c*/ 	.byte	0x03, 0x1b
        /*004e*/ 	.short	0x00ff


	//----- nvinfo : EIATTR_MERCURY_ISA_VERSION
	.align		4
        /*0050*/ 	.byte	0x03, 0x5f
        /*0052*/ 	.short	0x0101


	//----- nvinfo : EIATTR_VRC_CTA_INIT_COUNT
	.align		4
        /*0054*/ 	.byte	0x02, 0x4a
	.zero		1
	.zero		1


	//----- nvinfo : EIATTR_EXIT_INSTR_OFFSETS
	.align		4
        /*0058*/ 	.byte	0x04, 0x1c
        /*005a*/ 	.short	(.L_275 - .L_274)


	//   ....[0]....
.L_274:
        /*005c*/ 	.word	0x000000c0


	//   ....[1]....
        /*0060*/ 	.word	0x00000190


	//----- nvinfo : EIATTR_CBANK_PARAM_SIZE
	.align		4
.L_275:
        /*0064*/ 	.byte	0x03, 0x19
        /*0066*/ 	.short	0x0020


	//----- nvinfo : EIATTR_PARAM_CBANK
	.align		4
        /*0068*/ 	.byte	0x04, 0x0a
        /*006a*/ 	.short	(.L_277 - .L_276)
	.align		4
.L_276:
        /*006c*/ 	.word	index@(.nv.constant0._Z5MultiiPfS_S_)
        /*0070*/ 	.short	0x0380
        /*0072*/ 	.short	0x0020


	//----- nvinfo : EIATTR_SW_WAR
	.align		4
.L_277:
        /*0074*/ 	.byte	0x04, 0x36
        /*0076*/ 	.short	(.L_279 - .L_278)
.L_278:
        /*0078*/ 	.word	0x00000008
.L_279:


//--------------------- .nv.info._Z6IRestaiPfS_   --------------------------
	.section	.nv.info._Z6IRestaiPfS_,"",@"SHT_CUDA_INFO"
	.sectionflags	@""
	.align	4


	//----- nvinfo : EIATTR_CUDA_API_VERSION
	.align		4
        /*0000*/ 	.byte	0x04, 0x37
        /*0002*/ 	.short	(.L_281 - .L_280)
.L_280:
        /*0004*/ 	.word	0x00000082


	//----- nvinfo : EIATTR_KPARAM_INFO
	.align		4
.L_281:
        /*0008*/ 	.byte	0x04, 0x17
        /*000a*/ 	.short	(.L_283 - .L_282)
.L_282:
        /*000c*/ 	.word	0x00000000
        /*0010*/ 	.short	0x0002
        /*0012*/ 	.short	0x0010
        /*0014*/ 	.byte	0x00, 0xf5, 0x21, 0x00


	//----- nvinfo : EIATTR_KPARAM_INFO
	.align		4
.L_283:
        /*0018*/ 	.byte	0x04, 0x17
        /*001a*/ 	.short	(.L_285 - .L_284)
.L_284:
        /*001c*/ 	.word	0x00000000
        /*0020*/ 	.short	0x0001
        /*0022*/ 	.short	0x0008
        /*0024*/ 	.byte	0x00, 0xf5, 0x21, 0x00


	//----- nvinfo : EIATTR_KPARAM_INFO
	.align		4
.L_285:
        /*0028*/ 	.byte	0x04, 0x17
        /*002a*/ 	.short	(.L_287 - .L_286)
.L_286:
        /*002c*/ 	.word	0x00000000
        /*0030*/ 	.short	0x0000
        /*0032*/ 	.short	0x0000
        /*0034*/ 	.byte	0x00, 0xf0, 0x11, 0x00


	//----- nvinfo : EIATTR_SPARSE_MMA_MASK
	.align		4
.L_287:
        /*0038*/ 	.byte	0x03, 0x50
        /*003a*/ 	.short	0x0000


	//----- nvinfo : EIATTR_MAXREG_COUNT
	.align		4
        /*003c*/ 	.byte	0x03, 0x1b
        /*003e*/ 	.short	0x00ff


	//----- nvinfo : EIATTR_MERCURY_ISA_VERSION
	.align		4
        /*0040*/ 	.byte	0x03, 0x5f
        /*0042*/ 	.short	0x0101


	//----- nvinfo : EIATTR_VRC_CTA_INIT_COUNT
	.align		4
        /*0044*/ 	.byte	0x02, 0x4a
	.zero		1
	.zero		1


	//----- nvinfo : EIATTR_EXIT_INSTR_OFFSETS
	.align		4
        /*0048*/ 	.byte	0x04, 0x1c
        /*004a*/ 	.short	(.L_289 - .L_288)


	//   ....[0]....
.L_288:
        /*004c*/ 	.word	0x000000c0


	//   ....[1]....
        /*0050*/ 	.word	0x00000170


	//----- nvinfo : EIATTR_CBANK_PARAM_SIZE
	.align		4
.L_289:
        /*0054*/ 	.byte	0x03, 0x19
        /*0056*/ 	.short	0x0018


	//----- nvinfo : EIATTR_PARAM_CBANK
	.align		4
        /*0058*/ 	.byte	0x04, 0x0a
        /*005a*/ 	.short	(.L_291 - .L_290)
	.align		4
.L_290:
        /*005c*/ 	.word	index@(.nv.constant0._Z6IRestaiPfS_)
        /*0060*/ 	.short	0x0380
        /*0062*/ 	.short	0x0018


	//----- nvinfo : EIATTR_SW_WAR
	.align		4
.L_291:
        /*0064*/ 	.byte	0x04, 0x36
        /*0066*/ 	.short	(.L_293 - .L_292)
.L_292:
        /*0068*/ 	.word	0x00000008
.L_293:


//--------------------- .nv.info._Z5RestaiPfS_S_  --------------------------
	.section	.nv.info._Z5RestaiPfS_S_,"",@"SHT_CUDA_INFO"
	.sectionflags	@""
	.align	4


	//----- nvinfo : EIATTR_CUDA_API_VERSION
	.align		4
        /*0000*/ 	.byte	0x04, 0x37
        /*0002*/ 	.short	(.L_295 - .L_294)
.L_294:
        /*0004*/ 	.word	0x00000082


	//----- nvinfo : EIATTR_KPARAM_INFO
	.align		4
.L_295:
        /*0008*/ 	.byte	0x04, 0x17
        /*000a*/ 	.short	(.L_297 - .L_296)
.L_296:
        /*000c*/ 	.word	0x00000000
        /*0010*/ 	.short	0x0003
        /*0012*/ 	.short	0x0018
        /*0014*/ 	.byte	0x00, 0xf5, 0x21, 0x00


	//----- nvinfo : EIATTR_KPARAM_INFO
	.align		4
.L_297:
        /*0018*/ 	.byte	0x04, 0x17
        /*001a*/ 	.short	(.L_299 - .L_298)
.L_298:
        /*001c*/ 	.word	0x00000000
        /*0020*/ 	.short	0x0002
        /*0022*/ 	.short	0x0010
        /*0024*/ 	.byte	0x00, 0xf5, 0x21, 0x00


	//----- nvinfo : EIATTR_KPARAM_INFO
	.align		4
.L_299:
        /*0028*/ 	.byte	0x04, 0x17
        /*002a*/ 	.short	(.L_301 - .L_300)
.L_300:
        /*002c*/ 	.word	0x00000000
        /*0030*/ 	.short	0x0001
        /*0032*/ 	.short	0x0008
        /*0034*/ 	.byte	0x00, 0xf5, 0x21, 0x00


	//----- nvinfo : EIATTR_KPARAM_INFO
	.align		4
.L_301:
        /*0038*/ 	.byte	0x04, 0x17
        /*003a*/ 	.short	(.L_303 - .L_302)
.L_302:
        /*003c*/ 	.word	0x00000000
        /*0040*/ 	.short	0x0000
        /*0042*/ 	.short	0x0000
        /*0044*/ 	.byte	0x00, 0xf0, 0x11, 0x00


	//----- nvinfo : EIATTR_SPARSE_MMA_MASK
	.align		4
.L_303:
        /*0048*/ 	.byte	0x03, 0x50
        /*004a*/ 	.short	0x0000


	//----- nvinfo : EIATTR_MAXREG_COUNT
	.align		4
        /*004c*/ 	.byte	0x03, 0x1b
        /*004e*/ 	.short	0x00ff


	//----- nvinfo : EIATTR_MERCURY_ISA_VERSION
	.align		4
        /*0050*/ 	.byte	0x03, 0x5f
        /*0052*/ 	.short	0x0101


	//----- nvinfo : EIATTR_VRC_CTA_INIT_COUNT
	.align		4
        /*0054*/ 	.byte	0x02, 0x4a
	.zero		1
	.zero		1


	//----- nvinfo : EIATTR_EXIT_INSTR_OFFSETS
	.align		4
        /*0058*/ 	.byte	0x04, 0x1c
        /*005a*/ 	.short	(.L_305 - .L_304)


	//   ....[0]....
.L_304:
        /*005c*/ 	.word	0x000000c0


	//   ....[1]....
        /*0060*/ 	.word	0x00000190


	//----- nvinfo : EIATTR_CBANK_PARAM_SIZE
	.align		4
.L_305:
        /*0064*/ 	.byte	0x03, 0x19
        /*0066*/ 	.short	0x0020


	//----- nvinfo : EIATTR_PARAM_CBANK
	.align		4
        /*0068*/ 	.byte	0x04, 0x0a
        /*006a*/ 	.short	(.L_307 - .L_306)
	.align		4
.L_306:
        /*006c*/ 	.word	index@(.nv.constant0._Z5RestaiPfS_S_)
        /*0070*/ 	.short	0x0380
        /*0072*/ 	.short	0x0020


	//----- nvinfo : EIATTR_SW_WAR
	.align		4
.L_307:
        /*0074*/ 	.byte	0x04, 0x36
        /*0076*/ 	.short	(.L_309 - .L_308)
.L_308:
        /*0078*/ 	.word	0x00000008
.L_309:


//--------------------- .nv.info._Z5ISumaiPfS_    --------------------------
	.section	.nv.info._Z5ISumaiPfS_,"",@"SHT_CUDA_INFO"
	.sectionflags	@""
	.align	4


	//----- nvinfo : EIATTR_CUDA_API_VERSION
	.align		4
        /*0000*/ 	.byte	0x04, 0x37
        /*0002*/ 	.short	(.L_311 - .L_310)
.L_310:
        /*0004*/ 	.word	0x00000082


	//----- nvinfo : EIATTR_KPARAM_INFO
	.align		4
.L_311:
        /*0008*/ 	.byte	0x04, 0x17
        /*000a*/ 	.short	(.L_313 - .L_312)
.L_312:
        /*000c*/ 	.word	0x00000000
        /*0010*/ 	.short	0x0002
        /*0012*/ 	.short	0x0010
        /*0014*/ 	.byte	0x00, 0xf5, 0x21, 0x00


	//----- nvinfo : EIATTR_KPARAM_INFO
	.align		4
.L_313:
        /*0018*/ 	.byte	0x04, 0x17
        /*001a*/ 	.short	(.L_315 - .L_314)
.L_314:
        /*001c*/ 	.word	0x00000000
        /*0020*/ 	.short	0x0001
        /*0022*/ 	.short	0x0008
        /*0024*/ 	.byte	0x00, 0xf5, 0x21, 0x00


	//----- nvinfo : EIATTR_KPARAM_INFO
	.align		4
.L_315:
        /*0028*/ 	.byte	0x04, 0x17
        /*002a*/ 	.short	(.L_317 - .L_316)
.L_316:
        /*002c*/ 	.word	0x00000000
        /*0030*/ 	.short	0x0000
        /*0032*/ 	.short	0x0000
        /*0034*/ 	.byte	0x00, 0xf0, 0x11, 0x00


	//----- nvinfo : EIATTR_SPARSE_MMA_MASK
	.align		4
.L_317:
        /*0038*/ 	.byte	0x03, 0x50
        /*003a*/ 	.short	0x0000


	//----- nvinfo : EIATTR_MAXREG_COUNT
	.align		4
        /*003c*/ 	.byte	0x03, 0x1b
        /*003e*/ 	.short	0x00ff


	//----- nvinfo : EIATTR_MERCURY_ISA_VERSION
	.align		4
        /*0040*/ 	.byte	0x03, 0x5f
        /*0042*/ 	.short	0x0101


	//----- nvinfo : EIATTR_VRC_CTA_INIT_COUNT
	.align		4
        /*0044*/ 	.byte	0x02, 0x4a
	.zero		1
	.zero		1


	//----- nvinfo : EIATTR_EXIT_INSTR_OFFSETS
	.align		4
        /*0048*/ 	.byte	0x04, 0x1c
        /*004a*/ 	.short	(.L_319 - .L_318)


	//   ....[0]....
.L_318:
        /*004c*/ 	.word	0x000000c0


	//   ....[1]....
        /*0050*/ 	.word	0x00000170


	//----- nvinfo : EIATTR_CBANK_PARAM_SIZE
	.align		4
.L_319:
        /*0054*/ 	.byte	0x03, 0x19
        /*0056*/ 	.short	0x0018


	//----- nvinfo : EIATTR_PARAM_CBANK
	.align		4
        /*0058*/ 	.byte	0x04, 0x0a
        /*005a*/ 	.short	(.L_321 - .L_320)
	.align		4
.L_320:
        /*005c*/ 	.word	index@(.nv.constant0._Z5ISumaiPfS_)
        /*0060*/ 	.short	0x0380
        /*0062*/ 	.short	0x0018


	//----- nvinfo : EIATTR_SW_WAR
	.align		4
.L_321:
        /*0064*/ 	.byte	0x04, 0x36
        /*0066*/ 	.short	(.L_323 - .L_322)
.L_322:
        /*0068*/ 	.word	0x00000008
.L_323:


//--------------------- .nv.info._Z4SumaiPfS_S_   --------------------------
	.section	.nv.info._Z4SumaiPfS_S_,"",@"SHT_CUDA_INFO"
	.sectionflags	@""
	.align	4


	//----- nvinfo : EIATTR_CUDA_API_VERSION
	.align		4
        /*0000*/ 	.byte	0x04, 0x37
        /*0002*/ 	.short	(.L_325 - .L_324)
.L_324:
        /*0004*/ 	.word	0x00000082


	//----- nvinfo : EIATTR_KPARAM_INFO
	.align		4
.L_325:
        /*0008*/ 	.byte	0x04, 0x17
        /*000a*/ 	.short	(.L_327 - .L_326)
.L_326:
        /*000c*/ 	.word	0x00000000
        /*0010*/ 	.short	0x0003
        /*0012*/ 	.short	0x0018
        /*0014*/ 	.byte	0x00, 0xf5, 0x21, 0x00


	//----- nvinfo : EIATTR_KPARAM_INFO
	.align		4
.L_327:
        /*0018*/ 	.byte	0x04, 0x17
        /*001a*/ 	.short	(.L_329 - .L_328)
.L_328:
        /*001c*/ 	.word	0x00000000
        /*0020*/ 	.short	0x0002
        /*0022*/ 	.short	0x0010
        /*0024*/ 	.byte	0x00, 0xf5, 0x21, 0x00


	//----- nvinfo : EIATTR_KPARAM_INFO
	.align		4
.L_329:
        /*0028*/ 	.byte	0x04, 0x17
        /*002a*/ 	.short	(.L_331 - .L_330)
.L_330:
        /*002c*/ 	.word	0x00000000
        /*0030*/ 	.short	0x0001
        /*0032*/ 	.short	0x0008
        /*0034*/ 	.byte	0x00, 0xf5, 0x21, 0x00


	//----- nvinfo : EIATTR_KPARAM_INFO
	.align		4
.L_331:
        /*0038*/ 	.byte	0x04, 0x17
        /*003a*/ 	.short	(.L_333 - .L_332)
.L_332:
        /*003c*/ 	.word	0x00000000
        /*0040*/ 	.short	0x0000
        /*0042*/ 	.short	0x0000
        /*0044*/ 	.byte	0x00, 0xf0, 0x11, 0x00


	//----- nvinfo : EIATTR_SPARSE_MMA_MASK
	.align		4
.L_333:
        /*0048*/ 	.byte	0x03, 0x50
        /*004a*/ 	.short	0x0000


	//----- nvinfo : EIATTR_MAXREG_COUNT
	.align		4
        /*004c*/ 	.byte	0x03, 0x1b
        /*004e*/ 	.short	0x00ff


	//----- nvinfo : EIATTR_MERCURY_ISA_VERSION
	.align		4
        /*0050*/ 	.byte	0x03, 0x5f
        /*0052*/ 	.short	0x0101


	//----- nvinfo : EIATTR_VRC_CTA_INIT_COUNT
	.align		4
        /*0054*/ 	.byte	0x02, 0x4a
	.zero		1
	.zero		1


	//----- nvinfo : EIATTR_EXIT_INSTR_OFFSETS
	.align		4
        /*0058*/ 	.byte	0x04, 0x1c
        /*005a*/ 	.short	(.L_335 - .L_334)


	//   ....[0]....
.L_334:
        /*005c*/ 	.word	0x000000c0


	//   ....[1]....
        /*0060*/ 	.word	0x00000190


	//----- nvinfo : EIATTR_CBANK_PARAM_SIZE
	.align		4
.L_335:
        /*0064*/ 	.byte	0x03, 0x19
        /*0066*/ 	.short	0x0020


	//----- nvinfo : EIATTR_PARAM_CBANK
	.align		4
        /*0068*/ 	.byte	0x04, 0x0a
        /*006a*/ 	.short	(.L_337 - .L_336)
	.align		4
.L_336:
        /*006c*/ 	.word	index@(.nv.constant0._Z4SumaiPfS_S_)
        /*0070*/ 	.short	0x0380
        /*0072*/ 	.short	0x0020


	//----- nvinfo : EIATTR_SW_WAR
	.align		4
.L_337:
        /*0074*/ 	.byte	0x04, 0x36
        /*0076*/ 	.short	(.L_339 - .L_338)
.L_338:
        /*0078*/ 	.word	0x00000008
.L_339:


//--------------------- .nv.callgraph             --------------------------
	.section	.nv.callgraph,"",@"SHT_CUDA_CALLGRAPH"
	.align	4
	.sectionentsize	8
	.align		4
        /*0000*/ 	.word	0x00000000
	.align		4
        /*0004*/ 	.word	0xffffffff
	.align		4
        /*0008*/ 	.word	0x00000000
	.align		4
        /*000c*/ 	.word	0xfffffffe
	.align		4
        /*0010*/ 	.word	0x00000000
	.align		4
        /*0014*/ 	.word	0xfffffffd
	.align		4
        /*0018*/ 	.word	0x00000000
	.align		4
        /*001c*/ 	.word	0xfffffffc


//--------------------- .text._Z8DiagFlatiPfS_    --------------------------
	.section	.text._Z8DiagFlatiPfS_,"ax",@progbits
	.align	128
        .global         _Z8DiagFlatiPfS_
        .type           _Z8DiagFlatiPfS_,@function
        .size           _Z8DiagFlatiPfS_,(.L_x_60 - _Z8DiagFlatiPfS_)
        .other          _Z8DiagFlatiPfS_,@"STO_CUDA_ENTRY STV_DEFAULT"
_Z8DiagFlatiPfS_:
.text._Z8DiagFlatiPfS_:
[----:B------:R-:W-:Y:S01]  /*0000*/  LDC R1, c[0x0][0x37c] ;  /* 0x0000df00ff017b82 */ /* 0x000fe20000000800 */
[----:B------:R-:W0:Y:S01]  /*0010*/  S2R R7, SR_TID.Y ;  /* 0x0000000000077919 */ /* 0x000e220000002200 */
[----:B------:R-:W0:Y:S01]  /*0020*/  LDCU UR4, c[0x0][0x364] ;  /* 0x00006c80ff0477ac */ /* 0x000e220008000800 */
[----:B------:R-:W0:Y:S01]  /*0030*/  S2R R0, SR_CTAID.Y ;  /* 0x0000000000007919 */ /* 0x000e220000002600 */
[----:B------:R-:W1:Y:S01]  /*0040*/  LDCU UR6, c[0x0][0x380] ;  /* 0x00007000ff0677ac */ /* 0x000e620008000800 */
[----:B0-----:R-:W-:-:S05]  /*0050*/  IMAD R7, R0, UR4, R7 ;  /* 0x0000000400077c24 */ /* 0x001fca000f8e0207 */
[----:B-1----:R-:W-:-:S13]  /*0060*/  ISETP.GE.U32.AND P0, PT, R7, UR6, PT ;  /* 0x0000000607007c0c */ /* 0x002fda000bf06070 */
[----:B------:R-:W-:Y:S05]  /*0070*/  @P0 EXIT ;  /* 0x000000000000094d */ /* 0x000fea0003800000 */
[----:B------:R-:W0:Y:S01]  /*0080*/  LDC.64 R2, c[0x0][0x388] ;  /* 0x0000e200ff027b82 */ /* 0x000e220000000a00 */
[----:B------:R-:W1:Y:S07]  /*0090*/  LDCU.64 UR4, c[0x0][0x358] ;  /* 0x00006b00ff0477ac */ /* 0x000e6e0008000a00 */
[----:B------:R-:W2:Y:S01]  /*00a0*/  LDC.64 R4, c[0x0][0x390] ;  /* 0x0000e400ff047b82 */ /* 0x000ea20000000a00 */
[----:B0-----:R-:W-:-:S06]  /*00b0*/  IMAD.WIDE.U32 R2, R7, 0x4, R2 ;  /* 0x0000000407027825 */ /* 0x001fcc00078e0002 */
[----:B-1----:R-:W3:Y:S01]  /*00c0*/  LDG.E R3, desc[UR4][R2.64] ;  /* 0x0000000402037981 */ /* 0x002ee2000c1e1900 */
[----:B------:R-:W-:-:S04]  /*00d0*/  IMAD R7, R7, UR6, R7 ;  /* 0x0000000607077c24 */ /* 0x000fc8000f8e0207 */
[----:B--2---:R-:W-:-:S05]  /*00e0*/  IMAD.WIDE.U32 R4, R7, 0x4, R4 ;  /* 0x0000000407047825 */ /* 0x004fca00078e0004 */
[----:B---3--:R-:W-:Y:S01]  /*00f0*/  STG.E desc[UR4][R4.64], R3 ;  /* 0x0000000304007986 */ /* 0x008fe2000c101904 */
[----:B------:R-:W-:Y:S05]  /*0100*/  EXIT ;  /* 0x000000000000794d */ /* 0x000fea0003800000 */
.L_x_0:
[----:B------:R-:W-:-:S00]  /*0110*/  BRA `(.L_x_0) ;  /* 0xfffffffc00fc7947 */ /* 0x000fc0000383ffff */
[----:B------:R-:W-:-:S00]  /*0120*/  NOP ;  /* 0x0000000000007918 */ /* 0x000fc00000000000 */
        /* <DEDUP_REMOVED lines=13> */
.L_x_60:


//--------------------- .text._Z4DiagiPfS_        --------------------------
	.section	.text._Z4DiagiPfS_,"ax",@progbits
	.align	128
        .global         _Z4DiagiPfS_
        .type           _Z4DiagiPfS_,@function
        .size           _Z4DiagiPfS_,(.L_x_61 - _Z4DiagiPfS_)
        .other          _Z4DiagiPfS_,@"STO_CUDA_ENTRY STV_DEFAULT"
_Z4DiagiPfS_:
.text._Z4DiagiPfS_:
        /* <DEDUP_REMOVED lines=9> */
[----:B------:R-:W1:Y:S01]  /*0090*/  LDCU.64 UR4, c[0x0][0x358] ;  /* 0x00006b00ff0477ac */ /* 0x000e620008000a00 */
[----:B------:R-:W-:-:S04]  /*00a0*/  IMAD R5, R7, UR6, R7 ;  /* 0x0000000607057c24 */ /* 0x000fc8000f8e0207 */
[----:B0-----:R-:W-:Y:S02]  /*00b0*/  IMAD.WIDE.U32 R2, R5, 0x4, R2 ;  /* 0x0000000405027825 */ /* 0x001fe400078e0002 */
[----:B------:R-:W0:Y:S04]  /*00c0*/  LDC.64 R4, c[0x0][0x390] ;  /* 0x0000e400ff047b82 */ /* 0x000e280000000a00 */
[----:B-1----:R-:W2:Y:S01]  /*00d0*/  LDG.E R3, desc[UR4][R2.64] ;  /* 0x0000000402037981 */ /* 0x002ea2000c1e1900 */
[----:B0-----:R-:W-:-:S05]  /*00e0*/  IMAD.WIDE.U32 R4, R7, 0x4, R4 ;  /* 0x0000000407047825 */ /* 0x001fca00078e0004 */
[----:B--2---:R-:W-:Y:S01]  /*00f0*/  STG.E desc[UR4][R4.64], R3 ;  /* 0x0000000304007986 */ /* 0x004fe2000c101904 */
[----:B------:R-:W-:Y:S05]  /*0100*/  EXIT ;  /* 0x000000000000794d */ /* 0x000fea0003800000 */
.L_x_1:
        /* <DEDUP_REMOVED lines=15> */
.L_x_61:


//--------------------- .text._Z8absoluteiPfS_    --------------------------
	.section	.text._Z8absoluteiPfS_,"ax",@progbits
	.align	128
        .global         _Z8absoluteiPfS_
        .type           _Z8absoluteiPfS_,@function
        .size           _Z8absoluteiPfS_,(.L_x_62 - _Z8absoluteiPfS_)
        .other          _Z8absoluteiPfS_,@"STO_CUDA_ENTRY STV_DEFAULT"
_Z8absoluteiPfS_:
.text._Z8absoluteiPfS_:
[----:B------:R-:W-:Y:S01]  /*0000*/  LDC R1, c[0x0][0x37c] ;  /* 0x0000df00ff017b82 */ /* 0x000fe20000000800 */
[----:B------:R-:W0:Y:S01]  /*0010*/  S2R R0, SR_TID.X ;  /* 0x0000000000007919 */ /* 0x000e220000002100 */
[----:B------:R-:W0:Y:S01]  /*0020*/  LDCU UR4, c[0x0][0x360] ;  /* 0x00006c00ff0477ac */ /* 0x000e220008000800 */
[----:B------:R-:W0:Y:S01]  /*0030*/  S2R R3, SR_CTAID.X ;  /* 0x0000000000037919 */ /* 0x000e220000002500 */
[----:B------:R-:W1:Y:S01]  /*0040*/  LDCU UR5, c[0x0][0x364] ;  /* 0x00006c80ff0577ac */ /* 0x000e620008000800 */
[----:B------:R-:W1:Y:S01]  /*0050*/  S2R R5, SR_TID.Y ;  /* 0x0000000000057919 */ /* 0x000e620000002200 */
[----:B------:R-:W2:Y:S01]  /*0060*/  LDCU UR6, c[0x0][0x380] ;  /* 0x00007000ff0677ac */ /* 0x000ea20008000800 */
[----:B------:R-:W1:Y:S01]  /*0070*/  S2R R2, SR_CTAID.Y ;  /* 0x0000000000027919 */ /* 0x000e620000002600 */
[----:B0-----:R-:W-:Y:S02]  /*0080*/  IMAD R0, R3, UR4, R0 ;  /* 0x0000000403007c24 */ /* 0x001fe4000f8e0200 */
[----:B-1----:R-:W-:-:S05]  /*0090*/  IMAD R5, R2, UR5, R5 ;  /* 0x0000000502057c24 */ /* 0x002fca000f8e0205 */
[----:B------:R-:W-:-:S04]  /*00a0*/  VIMNMX.U32 R2, PT, PT, R0, R5, !PT ;  /* 0x0000000500027248 */ /* 0x000fc80007fe0000 */
[----:B--2---:R-:W-:-:S13]  /*00b0*/  ISETP.GE.U32.AND P0, PT, R2, UR6, PT ;  /* 0x0000000602007c0c */ /* 0x004fda000bf06070 */
[----:B------:R-:W-:Y:S05]  /*00c0*/  @P0 EXIT ;  /* 0x000000000000094d */ /* 0x000fea0003800000 */
[----:B------:R-:W0:Y:S01]  /*00d0*/  LDC.64 R2, c[0x0][0x388] ;  /* 0x0000e200ff027b82 */ /* 0x000e220000000a00 */
[----:B------:R-:W1:Y:S01]  /*00e0*/  LDCU.64 UR4, c[0x0][0x358] ;  /* 0x00006b00ff0477ac */ /* 0x000e620008000a00 */
[----:B------:R-:W-:-:S06]  /*00f0*/  IMAD R7, R5, UR6, R0 ;  /* 0x0000000605077c24 */ /* 0x000fcc000f8e0200 */
[----:B------:R-:W2:Y:S01]  /*0100*/  LDC.64 R4, c[0x0][0x390] ;  /* 0x0000e400ff047b82 */ /* 0x000ea20000000a00 */
[----:B0-----:R-:W-:-:S06]  /*0110*/  IMAD.WIDE.U32 R2, R7, 0x4, R2 ;  /* 0x0000000407027825 */ /* 0x001fcc00078e0002 */
[----:B-1----:R-:W3:Y:S01]  /*0120*/  LDG.E R2, desc[UR4][R2.64] ;  /* 0x0000000402027981 */ /* 0x002ee2000c1e1900 */
[----:B--2---:R-:W-:-:S04]  /*0130*/  IMAD.WIDE.U32 R4, R7, 0x4, R4 ;  /* 0x0000000407047825 */ /* 0x004fc800078e0004 */
[----:B---3--:R-:W-:-:S05]  /*0140*/  FADD R7, |R2|, -RZ ;  /* 0x800000ff02077221 */ /* 0x008fca0000000200 */
[----:B------:R-:W-:Y:S01]  /*0150*/  STG.E desc[UR4][R4.64], R7 ;  /* 0x0000000704007986 */ /* 0x000fe2000c101904 */
[----:B------:R-:W-:Y:S05]  /*0160*/  EXIT ;  /* 0x000000000000794d */ /* 0x000fea0003800000 */
.L_x_2:
        /* <DEDUP_REMOVED lines=9> */
.L_x_62:


//--------------------- .text._Z3negiPfS_         --------------------------
	.section	.text._Z3negiPfS_,"ax",@progbits
	.align	128
        .global         _Z3negiPfS_
        .type           _Z3negiPfS_,@function
        .size           _Z3negiPfS_,(.L_x_63 - _Z3negiPfS_)
        .other          _Z3negiPfS_,@"STO_CUDA_ENTRY STV_DEFAULT"
_Z3negiPfS_:
.text._Z3negiPfS_:
        /* <DEDUP_REMOVED lines=20> */
[----:B---3--:R-:W-:-:S05]  /*0140*/  FADD R7, -R2, -RZ ;  /* 0x800000ff02077221 */ /* 0x008fca0000000100 */
[----:B------:R-:W-:Y:S01]  /*0150*/  STG.E desc[UR4][R4.64], R7 ;  /* 0x0000000704007986 */ /* 0x000fe2000c101904 */
[----:B------:R-:W-:Y:S05]  /*0160*/  EXIT ;  /* 0x000000000000794d */ /* 0x000fea0003800000 */
.L_x_3:
        /* <DEDUP_REMOVED lines=9> */
.L_x_63:


//--------------------- .text._Z9TransposeiPKfPf  --------------------------
	.section	.text._Z9TransposeiPKfPf,"ax",@progbits
	.align	128
        .global         _Z9TransposeiPKfPf
        .type           _Z9TransposeiPKfPf,@function
        .size           _Z9TransposeiPKfPf,(.L_x_64 - _Z9TransposeiPKfPf)
        .other          _Z9TransposeiPKfPf,@"STO_CUDA_ENTRY STV_DEFAULT"
_Z9TransposeiPKfPf:
.text._Z9TransposeiPKfPf:
        /* <DEDUP_REMOVED lines=15> */
[----:B------:R-:W-:-:S04]  /*00f0*/  IMAD R5, R7, UR6, R0 ;  /* 0x0000000607057c24 */ /* 0x000fc8000f8e0200 */
[----:B0-----:R-:W-:Y:S02]  /*0100*/  IMAD.WIDE.U32 R2, R5, 0x4, R2 ;  /* 0x0000000405027825 */ /* 0x001fe400078e0002 */
[----:B------:R-:W0:Y:S04]  /*0110*/  LDC.64 R4, c[0x0][0x390] ;  /* 0x0000e400ff047b82 */ /* 0x000e280000000a00 */
[----:B-1----:R-:W2:Y:S01]  /*0120*/  LDG.E R3, desc[UR4][R2.64] ;  /* 0x0000000402037981 */ /* 0x002ea2000c1e1900 */
[----:B------:R-:W-:-:S04]  /*0130*/  IMAD R7, R0, UR6, R7 ;  /* 0x0000000600077c24 */ /* 0x000fc8000f8e0207 */
[----:B0-----:R-:W-:-:S05]  /*0140*/  IMAD.WIDE.U32 R4, R7, 0x4, R4 ;  /* 0x0000000407047825 */ /* 0x001fca00078e0004 */
[----:B--2---:R-:W-:Y:S01]  /*0150*/  STG.E desc[UR4][R4.64], R3 ;  /* 0x0000000304007986 */ /* 0x004fe2000c101904 */
[----:B------:R-:W-:Y:S05]  /*0160*/  EXIT ;  /* 0x000000000000794d */ /* 0x000fea0003800000 */
.L_x_4:
        /* <DEDUP_REMOVED lines=9> */
.L_x_64:


//--------------------- .text._Z4Dom2iPfS_        --------------------------
	.section	.text._Z4Dom2iPfS_,"ax",@progbits
	.align	128
        .global         _Z4Dom2iPfS_
        .type           _Z4Dom2iPfS_,@function
        .size           _Z4Dom2iPfS_,(.L_x_65 - _Z4Dom2iPfS_)
        .other          _Z4Dom2iPfS_,@"STO_CUDA_ENTRY STV_DEFAULT"
_Z4Dom2iPfS_:
.text._Z4Dom2iPfS_:
[----:B------:R-:W-:Y:S01]  /*0000*/  LDC R1, c[0x0][0x37c] ;  /* 0x0000df00ff017b82 */ /* 0x000fe20000000800 */
[----:B------:R-:W0:Y:S01]  /*0010*/  S2R R0, SR_TID.Y ;  /* 0x0000000000007919 */ /* 0x000e220000002200 */
[----:B------:R-:W0:Y:S01]  /*0020*/  LDCU UR4, c[0x0][0x364] ;  /* 0x00006c80ff0477ac */ /* 0x000e220008000800 */
[----:B------:R-:W0:Y:S01]  /*0030*/  S2R R3, SR_CTAID.Y ;  /* 0x0000000000037919 */ /* 0x000e220000002600 */
[----:B------:R-:W1:Y:S01]  /*0040*/  LDCU UR7, c[0x0][0x380] ;  /* 0x00007000ff0777ac */ /* 0x000e620008000800 */
[----:B0-----:R-:W-:-:S05]  /*0050*/  IMAD R0, R3, UR4, R0 ;  /* 0x0000000403007c24 */ /* 0x001fca000f8e0200 */
[----:B-1----:R-:W-:-:S13]  /*0060*/  ISETP.GE.AND P0, PT, R0, UR7, PT ;  /* 0x0000000700007c0c */ /* 0x002fda000bf06270 */
[----:B------:R-:W-:Y:S05]  /*0070*/  @P0 EXIT ;  /* 0x000000000000094d */ /* 0x000fea0003800000 */
[----:B------:R-:W-:Y:S01]  /*0080*/  UISETP.GE.U32.AND UP0, UPT, UR7, 0x10, UPT ;  /* 0x000000100700788c */ /* 0x000fe2000bf06070 */
[----:B------:R-:W-:Y:S02]  /*0090*/  HFMA2 R2, -RZ, RZ, 0, 0 ;  /* 0x00000000ff027431 */ /* 0x000fe400000001ff */
[----:B------:R-:W-:Y:S01]  /*00a0*/  IMAD R3, R0, UR7, RZ ;  /* 0x0000000700037c24 */ /* 0x000fe2000f8e02ff */
[----:B------:R-:W-:Y:S01]  /*00b0*/  ULOP3.LUT UR5, UR7, 0xf, URZ, 0xc0, !UPT ;  /* 0x0000000f07057892 */ /* 0x000fe2000f8ec0ff */
[----:B------:R-:W-:Y:S01]  /*00c0*/  UMOV UR4, URZ ;  /* 0x000000ff00047c82 */ /* 0x000fe20008000000 */
[----:B------:R-:W0:Y:S03]  /*00d0*/  LDCU.64 UR8, c[0x0][0x358] ;  /* 0x00006b00ff0877ac */ /* 0x000e260008000a00 */
[----:B------:R-:W-:Y:S07]  /*00e0*/  BRA.U !UP0, `(.L_x_5) ;  /* 0x0000000508147547 */ /* 0x000fee000b800000 */
[----:B------:R-:W1:Y:S01]  /*00f0*/  LDCU.64 UR10, c[0x0][0x390] ;  /* 0x00007200ff0a77ac */ /* 0x000e620008000a00 */
[----:B------:R-:W-:Y:S02]  /*0100*/  MOV R4, 0x20 ;  /* 0x0000002000047802 */ /* 0x000fe40000000f00 */
[----:B------:R-:W-:Y:S01]  /*0110*/  MOV R5, 0x0 ;  /* 0x0000000000057802 */ /* 0x000fe20000000f00 */
[----:B------:R-:W2:Y:S01]  /*0120*/  LDCU.64 UR12, c[0x0][0x388] ;  /* 0x00007100ff0c77ac */ /* 0x000ea20008000a00 */
[----:B------:R-:W-:Y:S01]  /*0130*/  MOV R2, RZ ;  /* 0x000000ff00027202 */ /* 0x000fe20000000f00 */
[----:B------:R-:W-:Y:S01]  /*0140*/  IMAD.WIDE.U32 R4, R3, 0x4, R4 ;  /* 0x0000000403047825 */ /* 0x000fe200078e0004 */
[----:B------:R-:W-:-:S04]  /*0150*/  ULOP3.LUT UR4, UR7, 0x7ffffff0, URZ, 0xc0, !UPT ;  /* 0x7ffffff007047892 */ /* 0x000fc8000f8ec0ff */
[----:B------:R-:W-:Y:S01]  /*0160*/  UIADD3 UR6, UPT, UPT, -UR4, URZ, URZ ;  /* 0x000000ff04067290 */ /* 0x000fe2000fffe1ff */
[C---:B-1----:R-:W-:Y:S02]  /*0170*/  IADD3 R8, P0, PT, R4.reuse, UR10, RZ ;  /* 0x0000000a04087c10 */ /* 0x042fe4000ff1e0ff */
[----:B--2---:R-:W-:Y:S02]  /*0180*/  IADD3 R4, P1, PT, R4, UR12, RZ ;  /* 0x0000000c04047c10 */ /* 0x004fe4000ff3e0ff */
[C---:B------:R-:W-:Y:S02]  /*0190*/  IADD3.X R11, PT, PT, R5.reuse, UR11, RZ, P0, !PT ;  /* 0x0000000b050b7c10 */ /* 0x040fe400087fe4ff */
[----:B------:R-:W-:-:S09]  /*01a0*/  IADD3.X R5, PT, PT, R5, UR13, RZ, P1, !PT ;  /* 0x0000000d05057c10 */ /* 0x000fd20008ffe4ff */
.L_x_6:
[----:B0-----:R-:W2:Y:S01]  /*01b0*/  LDG.E R27, desc[UR8][R4.64+-0x20] ;  /* 0xffffe008041b7981 */ /* 0x001ea2000c1e1900 */
[----:B-1----:R-:W-:Y:S02]  /*01c0*/  MOV R6, R8 ;  /* 0x0000000800067202 */ /* 0x002fe40000000f00 */
[----:B------:R-:W-:-:S05]  /*01d0*/  MOV R7, R11 ;  /* 0x0000000b00077202 */ /* 0x000fca0000000f00 */
[----:B--2---:R-:W-:Y:S04]  /*01e0*/  STG.E desc[UR8][R6.64+-0x20], R27 ;  /* 0xffffe01b06007986 */ /* 0x004fe8000c101908 */
[----:B------:R-:W2:Y:S04]  /*01f0*/  LDG.E R29, desc[UR8][R4.64+-0x1c] ;  /* 0xffffe408041d7981 */ /* 0x000ea8000c1e1900 */
[----:B--2---:R-:W-:Y:S04]  /*0200*/  STG.E desc[UR8][R6.64+-0x1c], R29 ;  /* 0xffffe41d06007986 */ /* 0x004fe8000c101908 */
[----:B------:R-:W2:Y:S04]  /*0210*/  LDG.E R8, desc[UR8][R4.64+-0x18] ;  /* 0xffffe80804087981 */ /* 0x000ea8000c1e1900 */
[----:B--2---:R0:W-:Y:S04]  /*0220*/  STG.E desc[UR8][R6.64+-0x18], R8 ;  /* 0xffffe80806007986 */ /* 0x0041e8000c101908 */
[----:B------:R-:W2:Y:S04]  /*0230*/  LDG.E R10, desc[UR8][R4.64+-0x14] ;  /* 0xffffec08040a7981 */ /* 0x000ea8000c1e1900 */
[----:B--2---:R-:W-:Y:S04]  /*0240*/  STG.E desc[UR8][R6.64+-0x14], R10 ;  /* 0xffffec0a06007986 */ /* 0x004fe8000c101908 */
        /* <DEDUP_REMOVED lines=20> */
[----:B------:R-:W2:Y:S01]  /*0390*/  LDG.E R11, desc[UR8][R4.64+0x18] ;  /* 0x00001808040b7981 */ /* 0x000ea2000c1e1900 */
[----:B------:R-:W-:-:S04]  /*03a0*/  FADD R2, |R27|, R2 ;  /* 0x000000021b027221 */ /* 0x000fc80000000200 */
[----:B------:R-:W-:-:S04]  /*03b0*/  FADD R2, R2, |R29| ;  /* 0x4000001d02027221 */ /* 0x000fc80000000000 */
[----:B------:R-:W-:-:S04]  /*03c0*/  FADD R2, R2, |R8| ;  /* 0x4000000802027221 */ /* 0x000fc80000000000 */
[----:B------:R-:W-:-:S04]  /*03d0*/  FADD R2, R2, |R10| ;  /* 0x4000000a02027221 */ /* 0x000fc80000000000 */
[----:B------:R-:W-:Y:S01]  /*03e0*/  FADD R2, R2, |R12| ;  /* 0x4000000c02027221 */ /* 0x000fe20000000000 */
[----:B--2---:R1:W-:Y:S04]  /*03f0*/  STG.E desc[UR8][R6.64+0x18], R11 ;  /* 0x0000180b06007986 */ /* 0x0043e8000c101908 */
[----:B------:R2:W3:Y:S01]  /*0400*/  LDG.E R9, desc[UR8][R4.64+0x1c] ;  /* 0x00001c0804097981 */ /* 0x0004e2000c1e1900 */
[----:B------:R-:W-:Y:S01]  /*0410*/  FADD R2, R2, |R14| ;  /* 0x4000000e02027221 */ /* 0x000fe20000000000 */
[----:B------:R-:W-:Y:S01]  /*0420*/  UIADD3 UR6, UPT, UPT, UR6, 0x10, URZ ;  /* 0x0000001006067890 */ /* 0x000fe2000fffe0ff */
[----:B0-----:R-:W-:Y:S02]  /*0430*/  IADD3 R8, P0, PT, R6, 0x40, RZ ;  /* 0x0000004006087810 */ /* 0x001fe40007f1e0ff */
[----:B------:R-:W-:Y:S01]  /*0440*/  FADD R2, R2, |R16| ;  /* 0x4000001002027221 */ /* 0x000fe20000000000 */
[----:B------:R-:W-:-:S03]  /*0450*/  UISETP.NE.AND UP0, UPT, UR6, URZ, UPT ;  /* 0x000000ff0600728c */ /* 0x000fc6000bf05270 */
[----:B------:R-:W-:Y:S01]  /*0460*/  FADD R2, R2, |R25| ;  /* 0x4000001902027221 */ /* 0x000fe20000000000 */
[----:B--2---:R-:W-:-:S03]  /*0470*/  IADD3 R4, P1, PT, R4, 0x40, RZ ;  /* 0x0000004004047810 */ /* 0x004fc60007f3e0ff */
[----:B------:R-:W-:Y:S02]  /*0480*/  FADD R2, R2, |R23| ;  /* 0x4000001702027221 */ /* 0x000fe40000000000 */
[----:B------:R-:W-:Y:S02]  /*0490*/  IMAD.X R5, RZ, RZ, R5, P1 ;  /* 0x000000ffff057224 */ /* 0x000fe400008e0605 */
[----:B------:R-:W-:-:S04]  /*04a0*/  FADD R2, R2, |R21| ;  /* 0x4000001502027221 */ /* 0x000fc80000000000 */
[----:B------:R-:W-:-:S04]  /*04b0*/  FADD R2, R2, |R19| ;  /* 0x4000001302027221 */ /* 0x000fc80000000000 */
[----:B------:R-:W-:-:S04]  /*04c0*/  FADD R2, R2, |R17| ;  /* 0x4000001102027221 */ /* 0x000fc80000000000 */
[----:B------:R-:W-:-:S04]  /*04d0*/  FADD R2, R2, |R15| ;  /* 0x4000000f02027221 */ /* 0x000fc80000000000 */
[----:B------:R-:W-:-:S04]  /*04e0*/  FADD R2, R2, |R13| ;  /* 0x4000000d02027221 */ /* 0x000fc80000000000 */
[----:B------:R-:W-:Y:S01]  /*04f0*/  FADD R2, R2, |R11| ;  /* 0x4000000b02027221 */ /* 0x000fe20000000000 */
[----:B-1----:R-:W-:Y:S01]  /*0500*/  IADD3.X R11, PT, PT, RZ, R7, RZ, P0, !PT ;  /* 0x00000007ff0b7210 */ /* 0x002fe200007fe4ff */
[----:B---3--:R1:W-:Y:S02]  /*0510*/  STG.E desc[UR8][R6.64+0x1c], R9 ;  /* 0x00001c0906007986 */ /* 0x0083e4000c101908 */
[----:B------:R-:W-:Y:S01]  /*0520*/  FADD R2, R2, |R9| ;  /* 0x4000000902027221 */ /* 0x000fe20000000000 */
[----:B------:R-:W-:Y:S06]  /*0530*/  BRA.U UP0, `(.L_x_6) ;  /* 0xfffffffd001c7547 */ /* 0x000fec000b83ffff */
.L_x_5:
[----:B------:R-:W-:-:S09]  /*0540*/  UISETP.NE.AND UP0, UPT, UR5, URZ, UPT ;  /* 0x000000ff0500728c */ /* 0x000fd2000bf05270 */
[----:B------:R-:W-:Y:S05]  /*0550*/  BRA.U !UP0, `(.L_x_7) ;  /* 0x0000000508947547 */ /* 0x000fea000b800000 */
[----:B------:R-:W-:Y:S02]  /*0560*/  UISETP.GE.U32.AND UP0, UPT, UR5, 0x8, UPT ;  /* 0x000000080500788c */ /* 0x000fe4000bf06070 */
[----:B------:R-:W-:-:S04]  /*0570*/  ULOP3.LUT UR6, UR7, 0x7, URZ, 0xc0, !UPT ;  /* 0x0000000707067892 */ /* 0x000fc8000f8ec0ff */
[----:B------:R-:W-:-:S03]  /*0580*/  UISETP.NE.AND UP1, UPT, UR6, URZ, UPT ;  /* 0x000000ff0600728c */ /* 0x000fc6000bf25270 */
[----:B------:R-:W-:Y:S08]  /*0590*/  BRA.U !UP0, `(.L_x_8) ;  /* 0x0000000108a07547 */ /* 0x000ff0000b800000 */
[----:B------:R-:W2:Y:S01]  /*05a0*/  LDC.64 R4, c[0x0][0x388] ;  /* 0x0000e200ff047b82 */ /* 0x000ea20000000a00 */
[----:B-1----:R-:W-:Y:S01]  /*05b0*/  IADD3 R7, PT, PT, R3, UR4, RZ ;  /* 0x0000000403077c10 */ /* 0x002fe2000fffe0ff */
[----:B------:R-:W1:Y:S06]  /*05c0*/  LDCU.64 UR10, c[0x0][0x388] ;  /* 0x00007100ff0a77ac */ /* 0x000e6c0008000a00 */
[----:B------:R-:W3:Y:S01]  /*05d0*/  LDC.64 R8, c[0x0][0x390] ;  /* 0x0000e400ff087b82 */ /* 0x000ee20000000a00 */
[----:B--2---:R-:W-:-:S05]  /*05e0*/  IMAD.WIDE.U32 R4, R7, 0x4, R4 ;  /* 0x0000000407047825 */ /* 0x004fca00078e0004 */
[----:B0-----:R-:W2:Y:S01]  /*05f0*/  LDG.E R11, desc[UR8][R4.64] ;  /* 0x00000008040b7981 */ /* 0x001ea2000c1e1900 */
[----:B------:R-:W-:Y:S01]  /*0600*/  IADD3 R12, P0, PT, R3, UR4, RZ ;  /* 0x00000004030c7c10 */ /* 0x000fe2000ff1e0ff */
[----:B---3--:R-:W-:-:S03]  /*0610*/  IMAD.WIDE.U32 R8, R7, 0x4, R8 ;  /* 0x0000000407087825 */ /* 0x008fc600078e0008 */
[----:B------:R-:W-:Y:S02]  /*0620*/  IADD3.X R13, PT, PT, RZ, RZ, RZ, P0, !PT ;  /* 0x000000ffff0d7210 */ /* 0x000fe400007fe4ff */
[C---:B------:R-:W-:Y:S02]  /*0630*/  SHF.L.U32 R10, R12.reuse, 0x2, RZ ;  /* 0x000000020c0a7819 */ /* 0x040fe400000006ff */
[----:B------:R-:W-:Y:S02]  /*0640*/  SHF.L.U64.HI R12, R12, 0x2, R13 ;  /* 0x000000020c0c7819 */ /* 0x000fe4000001020d */
[----:B-1----:R-:W-:-:S04]  /*0650*/  IADD3 R6, P0, PT, R10, UR10, RZ ;  /* 0x0000000a0a067c10 */ /* 0x002fc8000ff1e0ff */
[----:B------:R-:W-:Y:S01]  /*0660*/  IADD3.X R7, PT, PT, R12, UR11, RZ, P0, !PT ;  /* 0x0000000b0c077c10 */ /* 0x000fe200087fe4ff */
[----:B------:R-:W0:Y:S01]  /*0670*/  LDCU.64 UR10, c[0x0][0x390] ;  /* 0x00007200ff0a77ac */ /* 0x000e220008000a00 */
[----:B--2---:R1:W-:Y:S04]  /*0680*/  STG.E desc[UR8][R8.64], R11 ;  /* 0x0000000b08007986 */ /* 0x0043e8000c101908 */
[----:B------:R-:W2:Y:S01]  /*0690*/  LDG.E R13, desc[UR8][R6.64+0x4] ;  /* 0x00000408060d7981 */ /* 0x000ea2000c1e1900 */
[----:B0-----:R-:W-:-:S04]  /*06a0*/  IADD3 R4, P0, PT, R10, UR10, RZ ;  /* 0x0000000a0a047c10 */ /* 0x001fc8000ff1e0ff */
[----:B------:R-:W-:-:S05]  /*06b0*/  IADD3.X R5, PT, PT, R12, UR11, RZ, P0, !PT ;  /* 0x0000000b0c057c10 */ /* 0x000fca00087fe4ff */
[----:B--2---:R2:W-:Y:S04]  /*06c0*/  STG.E desc[UR8][R4.64+0x4], R13 ;  /* 0x0000040d04007986 */ /* 0x0045e8000c101908 */
[----:B------:R-:W3:Y:S04]  /*06d0*/  LDG.E R15, desc[UR8][R6.64+0x8] ;  /* 0x00000808060f7981 */ /* 0x000ee8000c1e1900 */
[----:B---3--:R2:W-:Y:S04]  /*06e0*/  STG.E desc[UR8][R4.64+0x8], R15 ;  /* 0x0000080f04007986 */ /* 0x0085e8000c101908 */
[----:B------:R-:W3:Y:S04]  /*06f0*/  LDG.E R17, desc[UR8][R6.64+0xc] ;  /* 0x00000c0806117981 */ /* 0x000ee8000c1e1900 */
[----:B---3--:R2:W-:Y:S04]  /*0700*/  STG.E desc[UR8][R4.64+0xc], R17 ;  /* 0x00000c1104007986 */ /* 0x0085e8000c101908 */
[----:B------:R-:W3:Y:S04]  /*0710*/  LDG.E R19, desc[UR8][R6.64+0x10] ;  /* 0x0000100806137981 */ /* 0x000ee8000c1e1900 */
[----:B---3--:R2:W-:Y:S04]  /*0720*/  STG.E desc[UR8][R4.64+0x10], R19 ;  /* 0x0000101304007986 */ /* 0x0085e8000c101908 */
[----:B-1----:R-:W3:Y:S04]  /*0730*/  LDG.E R9, desc[UR8][R6.64+0x14] ;  /* 0x0000140806097981 */ /* 0x002ee8000c1e1900 */
[----:B---3--:R2:W-:Y:S04]  /*0740*/  STG.E desc[UR8][R4.64+0x14], R9 ;  /* 0x0000140904007986 */ /* 0x0085e8000c101908 */
[----:B------:R-:W3:Y:S01]  /*0750*/  LDG.E R21, desc[UR8][R6.64+0x18] ;  /* 0x0000180806157981 */ /* 0x000ee2000c1e1900 */
[----:B------:R-:W-:-:S03]  /*0760*/  FADD R2, R2, |R11| ;  /* 0x4000000b02027221 */ /* 0x000fc60000000000 */
[----:B---3--:R2:W-:Y:S04]  /*0770*/  STG.E desc[UR8][R4.64+0x18], R21 ;  /* 0x0000181504007986 */ /* 0x0085e8000c101908 */
[----:B------:R-:W3:Y:S01]  /*0780*/  LDG.E R23, desc[UR8][R6.64+0x1c] ;  /* 0x00001c0806177981 */ /* 0x000ee2000c1e1900 */
[----:B------:R-:W-:Y:S01]  /*0790*/  FADD R2, R2, |R13| ;  /* 0x4000000d02027221 */ /* 0x000fe20000000000 */
[----:B------:R-:W-:-:S03]  /*07a0*/  UIADD3 UR4, UPT, UPT, UR4, 0x8, URZ ;  /* 0x0000000804047890 */ /* 0x000fc6000fffe0ff */
[----:B------:R-:W-:-:S04]  /*07b0*/  FADD R2, R2, |R15| ;  /* 0x4000000f02027221 */ /* 0x000fc80000000000 */
[----:B------:R-:W-:-:S04]  /*07c0*/  FADD R2, R2, |R17| ;  /* 0x4000001102027221 */ /* 0x000fc80000000000 */
[----:B------:R-:W-:-:S04]  /*07d0*/  FADD R2, R2, |R19| ;  /* 0x4000001302027221 */ /* 0x000fc80000000000 */
[----:B------:R-:W-:-:S04]  /*07e0*/  FADD R2, R2, |R9| ;  /* 0x4000000902027221 */ /* 0x000fc80000000000 */
[----:B------:R-:W-:Y:S01]  /*07f0*/  FADD R2, R2, |R21| ;  /* 0x4000001502027221 */ /* 0x000fe20000000000 */
[----:B---3--:R2:W-:Y:S03]  /*0800*/  STG.E desc[UR8][R4.64+0x1c], R23 ;  /* 0x00001c1704007986 */ /* 0x0085e6000c101908 */
[----:B------:R-:W-:-:S07]  /*0810*/  FADD R2, R2, |R23| ;  /* 0x4000001702027221 */ /* 0x000fce0000000000 */
.L_x_8:
[----:B------:R-:W-:Y:S05]  /*0820*/  BRA.U !UP1, `(.L_x_7) ;  /* 0x0000000109e07547 */ /* 0x000fea000b800000 */
[----:B------:R-:W-:Y:S02]  /*0830*/  UISETP.GE.U32.AND UP0, UPT, UR6, 0x4, UPT ;  /* 0x000000040600788c */ /* 0x000fe4000bf06070 */
[----:B------:R-:W-:-:S04]  /*0840*/  ULOP3.LUT UR5, UR7, 0x3, URZ, 0xc0, !UPT ;  /* 0x0000000307057892 */ /* 0x000fc8000f8ec0ff */
[----:B------:R-:W-:-:S03]  /*0850*/  UISETP.NE.AND UP1, UPT, UR5, URZ, UPT ;  /* 0x000000ff0500728c */ /* 0x000fc6000bf25270 */
[----:B------:R-:W-:Y:S08]  /*0860*/  BRA.U !UP0, `(.L_x_9) ;  /* 0x0000000108707547 */ /* 0x000ff0000b800000 */
[----:B--2---:R-:W2:Y:S01]  /*0870*/  LDC.64 R4, c[0x0][0x388] ;  /* 0x0000e200ff047b82 */ /* 0x004ea20000000a00 */
[----:B-1----:R-:W-:Y:S01]  /*0880*/  IADD3 R9, PT, PT, R3, UR4, RZ ;  /* 0x0000000403097c10 */ /* 0x002fe2000fffe0ff */
[----:B------:R-:W1:Y:S06]  /*0890*/  LDCU.64 UR10, c[0x0][0x388] ;  /* 0x00007100ff0a77ac */ /* 0x000e6c0008000a00 */
[----:B------:R-:W3:Y:S01]  /*08a0*/  LDC.64 R6, c[0x0][0x390] ;  /* 0x0000e400ff067b82 */ /* 0x000ee20000000a00 */
[----:B--2---:R-:W-:-:S05]  /*08b0*/  IMAD.WIDE.U32 R4, R9, 0x4, R4 ;  /* 0x0000000409047825 */ /* 0x004fca00078e0004 */
[----:B0-----:R-:W2:Y:S01]  /*08c0*/  LDG.E R11, desc[UR8][R4.64] ;  /* 0x00000008040b7981 */ /* 0x001ea2000c1e1900 */
[----:B------:R-:W-:Y:S01]  /*08d0*/  IADD3 R8, P0, PT, R3, UR4, RZ ;  /* 0x0000000403087c10 */ /* 0x000fe2000ff1e0ff */
[----:B---3--:R-:W-:-:S03]  /*08e0*/  IMAD.WIDE.U32 R6, R9, 0x4, R6 ;  /* 0x0000000409067825 */ /* 0x008fc600078e0006 */
[----:B------:R-:W-:Y:S01]  /*08f0*/  IADD3.X R13, PT, PT, RZ, RZ, RZ, P0, !PT ;  /* 0x000000ffff0d7210 */ /* 0x000fe200007fe4ff */
[----:B------:R-:W-:-:S03]  /*0900*/  IMAD.SHL.U32 R12, R8, 0x4, RZ ;  /* 0x00000004080c7824 */ /* 0x000fc600078e00ff */
        /* <DEDUP_REMOVED lines=9> */
[----:B------:R-:W2:Y:S04]  /*09a0*/  LDG.E R15, desc[UR8][R8.64+0x8] ;  /* 0x00000808080f7981 */ /* 0x000ea8000c1e1900 */
[----:B--2---:R3:W-:Y:S04]  /*09b0*/  STG.E desc[UR8][R4.64+0x8], R15 ;  /* 0x0000080f04007986 */ /* 0x0047e8000c101908 */
[----:B------:R-:W2:Y:S01]  /*09c0*/  LDG.E R17, desc[UR8][R8.64+0xc] ;  /* 0x00000c0808117981 */ /* 0x000ea2000c1e1900 */
[----:B------:R-:W-:Y:S01]  /*09d0*/  FADD R2, R2, |R11| ;  /* 0x4000000b02027221 */ /* 0x000fe20000000000 */
[----:B------:R-:W-:-:S03]  /*09e0*/  UIADD3 UR4, UPT, UPT, UR4, 0x4, URZ ;  /* 0x0000000404047890 */ /* 0x000fc6000fffe0ff */
[----:B------:R-:W-:-:S04]  /*09f0*/  FADD R2, R2, |R13| ;  /* 0x4000000d02027221 */ /* 0x000fc80000000000 */
[----:B------:R-:W-:Y:S01]  /*0a00*/  FADD R2, R2, |R15| ;  /* 0x4000000f02027221 */ /* 0x000fe20000000000 */
[----:B--2---:R3:W-:Y:S03]  /*0a10*/  STG.E desc[UR8][R4.64+0xc], R17 ;  /* 0x00000c1104007986 */ /* 0x0047e6000c101908 */
[----:B------:R-:W-:-:S07]  /*0a20*/  FADD R2, R2, |R17| ;  /* 0x4000001102027221 */ /* 0x000fce0000000000 */
.L_x_9:
[----:B------:R-:W-:Y:S05]  /*0a30*/  BRA.U !UP1, `(.L_x_7) ;  /* 0x00000001095c7547 */ /* 0x000fea000b800000 */
[----:B--23--:R-:W2:Y:S01]  /*0a40*/  LDC.64 R4, c[0x0][0x390] ;  /* 0x0000e400ff047b82 */ /* 0x00cea20000000a00 */
[----:B-1----:R-:W-:Y:S01]  /*0a50*/  IADD3 R9, PT, PT, R3, UR4, RZ ;  /* 0x0000000403097c10 */ /* 0x002fe2000fffe0ff */
[----:B------:R-:W-:-:S06]  /*0a60*/  UIADD3 UR5, UPT, UPT, -UR5, URZ, URZ ;  /* 0x000000ff05057290 */ /* 0x000fcc000fffe1ff */
[----:B------:R-:W1:Y:S01]  /*0a70*/  LDC.64 R6, c[0x0][0x388] ;  /* 0x0000e200ff067b82 */ /* 0x000e620000000a00 */
[----:B--2---:R-:W-:-:S03]  /*0a80*/  IMAD.WIDE.U32 R4, R9, 0x4, R4 ;  /* 0x0000000409047825 */ /* 0x004fc600078e0004 */
[----:B------:R-:W-:Y:S02]  /*0a90*/  MOV R8, R4 ;  /* 0x0000000400087202 */ /* 0x000fe40000000f00 */
[----:B------:R-:W-:Y:S01]  /*0aa0*/  MOV R11, R5 ;  /* 0x00000005000b7202 */ /* 0x000fe20000000f00 */
[----:B-1----:R-:W-:-:S05]  /*0ab0*/  IMAD.WIDE.U32 R6, R9, 0x4, R6 ;  /* 0x0000000409067825 */ /* 0x002fca00078e0006 */
[----:B------:R-:W-:-:S07]  /*0ac0*/  MOV R9, R7 ;  /* 0x0000000700097202 */ /* 0x000fce0000000f00 */
.L_x_10:
[----:B----4-:R-:W-:Y:S01]  /*0ad0*/  MOV R4, R6 ;  /* 0x0000000600047202 */ /* 0x010fe20000000f00 */
[----:B------:R-:W-:-:S05]  /*0ae0*/  IMAD.MOV.U32 R5, RZ, RZ, R9 ;  /* 0x000000ffff057224 */ /* 0x000fca00078e0009 */
[----:B0-----:R0:W2:Y:S01]  /*0af0*/  LDG.E R7, desc[UR8][R4.64] ;  /* 0x0000000804077981 */ /* 0x0010a2000c1e1900 */
[----:B------:R-:W-:Y:S01]  /*0b00*/  UIADD3 UR5, UPT, UPT, UR5, 0x1, URZ ;  /* 0x0000000105057890 */ /* 0x000fe2000fffe0ff */
[----:B------:R-:W-:-:S03]  /*0b10*/  IADD3 R6, P1, PT, R6, 0x4, RZ ;  /* 0x0000000406067810 */ /* 0x000fc60007f3e0ff */
[----:B------:R-:W-:Y:S01]  /*0b20*/  UISETP.NE.AND UP0, UPT, UR5, URZ, UPT ;  /* 0x000000ff0500728c */ /* 0x000fe2000bf05270 */
[----:B------:R-:W-:Y:S02]  /*0b30*/  IADD3.X R9, PT, PT, RZ, R9, RZ, P1, !PT ;  /* 0x00000009ff097210 */ /* 0x000fe40000ffe4ff */
[----:B0-----:R-:W-:Y:S02]  /*0b40*/  MOV R4, R8 ;  /* 0x0000000800047202 */ /* 0x001fe40000000f00 */
[----:B------:R-:W-:Y:S02]  /*0b50*/  MOV R5, R11 ;  /* 0x0000000b00057202 */ /* 0x000fe40000000f00 */
[----:B------:R-:W-:-:S04]  /*0b60*/  IADD3 R8, P0, PT, R8, 0x4, RZ ;  /* 0x0000000408087810 */ /* 0x000fc80007f1e0ff */
[----:B------:R-:W-:Y:S01]  /*0b70*/  IADD3.X R11, PT, PT, RZ, R11, RZ, P0, !PT ;  /* 0x0000000bff0b7210 */ /* 0x000fe200007fe4ff */
[----:B--2---:R4:W-:Y:S01]  /*0b80*/  STG.E desc[UR8][R4.64], R7 ;  /* 0x0000000704007986 */ /* 0x0049e2000c101908 */
[----:B------:R-:W-:Y:S01]  /*0b90*/  FADD R2, |R7|, R2 ;  /* 0x0000000207027221 */ /* 0x000fe20000000200 */
[----:B------:R-:W-:Y:S06]  /*0ba0*/  BRA.U UP0, `(.L_x_10) ;  /* 0xfffffffd00c87547 */ /* 0x000fec000b83ffff */
.L_x_7:
[----:B--234-:R-:W2:Y:S01]  /*0bb0*/  LDC.64 R4, c[0x0][0x390] ;  /* 0x0000e400ff047b82 */ /* 0x01cea20000000a00 */
[----:B------:R-:W-:Y:S01]  /*0bc0*/  IADD3 R3, PT, PT, R0, R3, RZ ;  /* 0x0000000300037210 */ /* 0x000fe20007ffe0ff */
[----:B-1----:R-:W-:-:S04]  /*0bd0*/  FADD R7, R2, 2000 ;  /* 0x44fa000002077421 */ /* 0x002fc80000000000 */
[----:B--2---:R-:W-:-:S05]  /*0be0*/  IMAD.WIDE.U32 R2, R3, 0x4, R4 ;  /* 0x0000000403027825 */ /* 0x004fca00078e0004 */
[----:B0-----:R-:W-:Y:S01]  /*0bf0*/  STG.E desc[UR8][R2.64], R7 ;  /* 0x0000000702007986 */ /* 0x001fe2000c101908 */
[----:B------:R-:W-:Y:S05]  /*0c00*/  EXIT ;  /* 0x000000000000794d */ /* 0x000fea0003800000 */
.L_x_11:
        /* <DEDUP_REMOVED lines=15> */
.L_x_65:


//--------------------- .text._Z4Dom1iPf          --------------------------
	.section	.text._Z4Dom1iPf,"ax",@progbits
	.align	128
        .global         _Z4Dom1iPf
        .type           _Z4Dom1iPf,@function
        .size           _Z4Dom1iPf,(.L_x_66 - _Z4Dom1iPf)
        .other          _Z4Dom1iPf,@"STO_CUDA_ENTRY STV_DEFAULT"
_Z4Dom1iPf:
.text._Z4Dom1iPf:
        /* <DEDUP_REMOVED lines=15> */
[----:B------:R-:W1:Y:S01]  /*00f0*/  LDC.64 R4, c[0x0][0x388] ;  /* 0x0000e200ff047b82 */ /* 0x000e620000000a00 */
[----:B------:R-:W-:Y:S01]  /*0100*/  ULOP3.LUT UR4, UR7, 0x7ffffff0, URZ, 0xc0, !UPT ;  /* 0x7ffffff007047892 */ /* 0x000fe2000f8ec0ff */
[----:B------:R-:W-:-:S03]  /*0110*/  MOV R2, RZ ;  /* 0x000000ff00027202 */ /* 0x000fc60000000f00 */
[----:B------:R-:W-:Y:S01]  /*0120*/  UIADD3 UR6, UPT, UPT, -UR4, URZ, URZ ;  /* 0x000000ff04067290 */ /* 0x000fe2000fffe1ff */
[----:B-1----:R-:W-:-:S03]  /*0130*/  IMAD.WIDE.U32 R4, R3, 0x4, R4 ;  /* 0x0000000403047825 */ /* 0x002fc600078e0004 */
[----:B------:R-:W-:-:S04]  /*0140*/  IADD3 R4, P0, PT, R4, 0x20, RZ ;  /* 0x0000002004047810 */ /* 0x000fc80007f1e0ff */
[----:B------:R-:W-:-:S09]  /*0150*/  IADD3.X R5, PT, PT, RZ, R5, RZ, P0, !PT ;  /* 0x00000005ff057210 */ /* 0x000fd200007fe4ff */
.L_x_13:
[----:B0-----:R-:W2:Y:S04]  /*0160*/  LDG.E R13, desc[UR8][R4.64+-0x20] ;  /* 0xffffe008040d7981 */ /* 0x001ea8000c1e1900 */
[----:B------:R-:W3:Y:S04]  /*0170*/  LDG.E R14, desc[UR8][R4.64+-0x1c] ;  /* 0xffffe408040e7981 */ /* 0x000ee8000c1e1900 */
[----:B------:R-:W4:Y:S04]  /*0180*/  LDG.E R16, desc[UR8][R4.64+-0x18] ;  /* 0xffffe80804107981 */ /* 0x000f28000c1e1900 */
[----:B------:R-:W5:Y:S04]  /*0190*/  LDG.E R18, desc[UR8][R4.64+-0x14] ;  /* 0xffffec0804127981 */ /* 0x000f68000c1e1900 */
        /* <DEDUP_REMOVED lines=11> */
[----:B------:R0:W5:Y:S01]  /*0250*/  LDG.E R6, desc[UR8][R4.64+0x1c] ;  /* 0x00001c0804067981 */ /* 0x000162000c1e1900 */
[----:B------:R-:W-:-:S04]  /*0260*/  UIADD3 UR6, UPT, UPT, UR6, 0x10, URZ ;  /* 0x0000001006067890 */ /* 0x000fc8000fffe0ff */
[----:B------:R-:W-:Y:S01]  /*0270*/  UISETP.NE.AND UP0, UPT, UR6, URZ, UPT ;  /* 0x000000ff0600728c */ /* 0x000fe2000bf05270 */
[----:B0-----:R-:W-:-:S04]  /*0280*/  IADD3 R4, P0, PT, R4, 0x40, RZ ;  /* 0x0000004004047810 */ /* 0x001fc80007f1e0ff */
[----:B------:R-:W-:Y:S01]  /*0290*/  IADD3.X R5, PT, PT, RZ, R5, RZ, P0, !PT ;  /* 0x00000005ff057210 */ /* 0x000fe200007fe4ff */
[----:B--2---:R-:W-:-:S04]  /*02a0*/  FADD R13, |R13|, R2 ;  /* 0x000000020d0d7221 */ /* 0x004fc80000000200 */
[----:B---3--:R-:W-:-:S04]  /*02b0*/  FADD R13, R13, |R14| ;  /* 0x4000000e0d0d7221 */ /* 0x008fc80000000000 */
[----:B----4-:R-:W-:-:S04]  /*02c0*/  FADD R13, R13, |R16| ;  /* 0x400000100d0d7221 */ /* 0x010fc80000000000 */
[----:B-----5:R-:W-:-:S04]  /*02d0*/  FADD R13, R13, |R18| ;  /* 0x400000120d0d7221 */ /* 0x020fc80000000000 */
[----:B------:R-:W-:-:S04]  /*02e0*/  FADD R13, R13, |R20| ;  /* 0x400000140d0d7221 */ /* 0x000fc80000000000 */
        /* <DEDUP_REMOVED lines=10> */
[----:B------:R-:W-:Y:S01]  /*0390*/  FADD R2, R7, |R6| ;  /* 0x4000000607027221 */ /* 0x000fe20000000000 */
[----:B------:R-:W-:Y:S06]  /*03a0*/  BRA.U UP0, `(.L_x_13) ;  /* 0xfffffffd006c7547 */ /* 0x000fec000b83ffff */
.L_x_12:
[----:B------:R-:W-:-:S09]  /*03b0*/  UISETP.NE.AND UP0, UPT, UR5, URZ, UPT ;  /* 0x000000ff0500728c */ /* 0x000fd2000bf05270 */
[----:B------:R-:W-:Y:S05]  /*03c0*/  BRA.U !UP0, `(.L_x_14) ;  /* 0x0000000508047547 */ /* 0x000fea000b800000 */
[----:B------:R-:W-:Y:S02]  /*03d0*/  UISETP.GE.U32.AND UP0, UPT, UR5, 0x8, UPT ;  /* 0x000000080500788c */ /* 0x000fe4000bf06070 */
[----:B------:R-:W-:-:S04]  /*03e0*/  ULOP3.LUT UR6, UR7, 0x7, URZ, 0xc0, !UPT ;  /* 0x0000000707067892 */ /* 0x000fc8000f8ec0ff */
[----:B------:R-:W-:-:S03]  /*03f0*/  UISETP.NE.AND UP1, UPT, UR6, URZ, UPT ;  /* 0x000000ff0600728c */ /* 0x000fc6000bf25270 */
[----:B------:R-:W-:Y:S08]  /*0400*/  BRA.U !UP0, `(.L_x_15) ;  /* 0x0000000108647547 */ /* 0x000ff0000b800000 */
[----:B------:R-:W1:Y:S01]  /*0410*/  LDC.64 R6, c[0x0][0x388] ;  /* 0x0000e200ff067b82 */ /* 0x000e620000000a00 */
[----:B------:R-:W2:Y:S01]  /*0420*/  LDCU.64 UR10, c[0x0][0x388] ;  /* 0x00007100ff0a77ac */ /* 0x000ea20008000a00 */
[C---:B------:R-:W-:Y:S02]  /*0430*/  IADD3 R5, PT, PT, R3.reuse, UR4, RZ ;  /* 0x0000000403057c10 */ /* 0x040fe4000fffe0ff */
[----:B------:R-:W-:-:S04]  /*0440*/  IADD3 R8, P0, PT, R3, UR4, RZ ;  /* 0x0000000403087c10 */ /* 0x000fc8000ff1e0ff */
[----:B------:R-:W-:Y:S02]  /*0450*/  IADD3.X R9, PT, PT, RZ, RZ, RZ, P0, !PT ;  /* 0x000000ffff097210 */ /* 0x000fe400007fe4ff */
[----:B--2---:R-:W-:Y:S01]  /*0460*/  LEA R4, P0, R8, UR10, 0x2 ;  /* 0x0000000a08047c11 */ /* 0x004fe2000f8010ff */
[----:B-1----:R-:W-:-:S03]  /*0470*/  IMAD.WIDE.U32 R6, R5, 0x4, R6 ;  /* 0x0000000405067825 */ /* 0x002fc600078e0006 */
[----:B------:R-:W-:-:S03]  /*0480*/  LEA.HI.X R5, R8, UR11, R9, 0x2, P0 ;  /* 0x0000000b08057c11 */ /* 0x000fc600080f1409 */
[----:B0-----:R-:W2:Y:S04]  /*0490*/  LDG.E R7, desc[UR8][R6.64] ;  /* 0x0000000806077981 */ /* 0x001ea8000c1e1900 */
[----:B------:R-:W3:Y:S04]  /*04a0*/  LDG.E R9, desc[UR8][R4.64+0x4] ;  /* 0x0000040804097981 */ /* 0x000ee8000c1e1900 */
[----:B------:R-:W4:Y:S04]  /*04b0*/  LDG.E R11, desc[UR8][R4.64+0x8] ;  /* 0x00000808040b7981 */ /* 0x000f28000c1e1900 */
[----:B------:R-:W5:Y:S04]  /*04c0*/  LDG.E R13, desc[UR8][R4.64+0xc] ;  /* 0x00000c08040d7981 */ /* 0x000f68000c1e1900 */
[----:B------:R-:W5:Y:S04]  /*04d0*/  LDG.E R15, desc[UR8][R4.64+0x10] ;  /* 0x00001008040f7981 */ /* 0x000f68000c1e1900 */
[----:B------:R-:W5:Y:S04]  /*04e0*/  LDG.E R17, desc[UR8][R4.64+0x14] ;  /* 0x0000140804117981 */ /* 0x000f68000c1e1900 */
[----:B------:R-:W5:Y:S04]  /*04f0*/  LDG.E R19, desc[UR8][R4.64+0x18] ;  /* 0x0000180804137981 */ /* 0x000f68000c1e1900 */
[----:B------:R-:W5:Y:S01]  /*0500*/  LDG.E R21, desc[UR8][R4.64+0x1c] ;  /* 0x00001c0804157981 */ /* 0x000f62000c1e1900 */
[----:B------:R-:W-:Y:S01]  /*0510*/  UIADD3 UR4, UPT, UPT, UR4, 0x8, URZ ;  /* 0x0000000804047890 */ /* 0x000fe2000fffe0ff */
[----:B--2---:R-:W-:-:S04]  /*0520*/  FADD R2, R2, |R7| ;  /* 0x4000000702027221 */ /* 0x004fc80000000000 */
[----:B---3--:R-:W-:-:S04]  /*0530*/  FADD R2, R2, |R9| ;  /* 0x4000000902027221 */ /* 0x008fc80000000000 */
[----:B----4-:R-:W-:-:S04]  /*0540*/  FADD R2, R2, |R11| ;  /* 0x4000000b02027221 */ /* 0x010fc80000000000 */
[----:B-----5:R-:W-:-:S04]  /*0550*/  FADD R2, R2, |R13| ;  /* 0x4000000d02027221 */ /* 0x020fc80000000000 */
[----:B------:R-:W-:-:S04]  /*0560*/  FADD R2, R2, |R15| ;  /* 0x4000000f02027221 */ /* 0x000fc80000000000 */
[----:B------:R-:W-:-:S04]  /*0570*/  FADD R2, R2, |R17| ;  /* 0x4000001102027221 */ /* 0x000fc80000000000 */
[----:B------:R-:W-:-:S04]  /*0580*/  FADD R2, R2, |R19| ;  /* 0x4000001302027221 */ /* 0x000fc80000000000 */
[----:B------:R-:W-:-:S07]  /*0590*/  FADD R2, R2, |R21| ;  /* 0x4000001502027221 */ /* 0x000fce0000000000 */
.L_x_15:
        /* <DEDUP_REMOVED lines=16> */
[----:B------:R-:W5:Y:S01]  /*06a0*/  LDG.E R13, desc[UR8][R6.64+0xc] ;  /* 0x00000c08060d7981 */ /* 0x000f62000c1e1900 */
[----:B------:R-:W-:Y:S01]  /*06b0*/  UIADD3 UR4, UPT, UPT, UR4, 0x4, URZ ;  /* 0x0000000404047890 */ /* 0x000fe2000fffe0ff */
[----:B--2---:R-:W-:-:S04]  /*06c0*/  FADD R2, R2, |R5| ;  /* 0x4000000502027221 */ /* 0x004fc80000000000 */
[----:B---3--:R-:W-:-:S04]  /*06d0*/  FADD R2, R2, |R9| ;  /* 0x4000000902027221 */ /* 0x008fc80000000000 */
[----:B----4-:R-:W-:-:S04]  /*06e0*/  FADD R2, R2, |R11| ;  /* 0x4000000b02027221 */ /* 0x010fc80000000000 */
[----:B-----5:R-:W-:-:S07]  /*06f0*/  FADD R2, R2, |R13| ;  /* 0x4000000d02027221 */ /* 0x020fce0000000000 */
.L_x_16:
[----:B------:R-:W-:Y:S05]  /*0700*/  BRA.U !UP1, `(.L_x_14) ;  /* 0x0000000109347547 */ /* 0x000fea000b800000 */
[----:B------:R-:W1:Y:S01]  /*0710*/  LDC.64 R4, c[0x0][0x388] ;  /* 0x0000e200ff047b82 */ /* 0x000e620000000a00 */
[----:B------:R-:W-:Y:S01]  /*0720*/  IADD3 R7, PT, PT, R3, UR4, RZ ;  /* 0x0000000403077c10 */ /* 0x000fe2000fffe0ff */
[----:B------:R-:W-:-:S04]  /*0730*/  UIADD3 UR5, UPT, UPT, -UR5, URZ, URZ ;  /* 0x000000ff05057290 */ /* 0x000fc8000fffe1ff */
[----:B-1----:R-:W-:-:S05]  /*0740*/  IMAD.WIDE.U32 R4, R7, 0x4, R4 ;  /* 0x0000000407047825 */ /* 0x002fca00078e0004 */
[----:B------:R-:W-:-:S07]  /*0750*/  MOV R7, R5 ;  /* 0x0000000500077202 */ /* 0x000fce0000000f00 */
.L_x_17:
[----:B------:R-:W-:-:S06]  /*0760*/  MOV R5, R7 ;  /* 0x0000000700057202 */ /* 0x000fcc0000000f00 */
[----:B0-----:R0:W2:Y:S01]  /*0770*/  LDG.E R5, desc[UR8][R4.64] ;  /* 0x0000000804057981 */ /* 0x0010a2000c1e1900 */
[----:B------:R-:W-:-:S04]  /*0780*/  UIADD3 UR5, UPT, UPT, UR5, 0x1, URZ ;  /* 0x0000000105057890 */ /* 0x000fc8000fffe0ff */
[----:B------:R-:W-:Y:S01]  /*0790*/  UISETP.NE.AND UP0, UPT, UR5, URZ, UPT ;  /* 0x000000ff0500728c */ /* 0x000fe2000bf05270 */
[----:B0-----:R-:W-:-:S04]  /*07a0*/  IADD3 R4, P0, PT, R4, 0x4, RZ ;  /* 0x0000000404047810 */ /* 0x001fc80007f1e0ff */
[----:B------:R-:W-:Y:S01]  /*07b0*/  IADD3.X R7, PT, PT, RZ, R7, RZ, P0, !PT ;  /* 0x00000007ff077210 */ /* 0x000fe200007fe4ff */
[----:B--2---:R-:W-:-:S03]  /*07c0*/  FADD R2, |R5|, R2 ;  /* 0x0000000205027221 */ /* 0x004fc60000000200 */
[----:B------:R-:W-:Y:S05]  /*07d0*/  BRA.U UP0, `(.L_x_17) ;  /* 0xfffffffd00e07547 */ /* 0x000fea000b83ffff */
.L_x_14:
[----:B------:R-:W1:Y:S01]  /*07e0*/  LDC.64 R4, c[0x0][0x388] ;  /* 0x0000e200ff047b82 */ /* 0x000e620000000a00 */
[----:B------:R-:W-:Y:S01]  /*07f0*/  IADD3 R3, PT, PT, R0, R3, RZ ;  /* 0x0000000300037210 */ /* 0x000fe20007ffe0ff */
[----:B------:R-:W-:-:S04]  /*0800*/  FADD R7, R2, 2000 ;  /* 0x44fa000002077421 */ /* 0x000fc80000000000 */
[----:B-1----:R-:W-:-:S05]  /*0810*/  IMAD.WIDE.U32 R2, R3, 0x4, R4 ;  /* 0x0000000403027825 */ /* 0x002fca00078e0004 */
[----:B0-----:R-:W-:Y:S01]  /*0820*/  STG.E desc[UR8][R2.64], R7 ;  /* 0x0000000702007986 */ /* 0x001fe2000c101908 */
[----:B------:R-:W-:Y:S05]  /*0830*/  EXIT ;  /* 0x000000000000794d */ /* 0x000fea0003800000 */
.L_x_18:
        /* <DEDUP_REMOVED lines=12> */
.L_x_66:


//--------------------- .text._Z5CrossiiiPfS_S_   --------------------------
	.section	.text._Z5CrossiiiPfS_S_,"ax",@progbits
	.align	128
        .global         _Z5CrossiiiPfS_S_
        .type           _Z5CrossiiiPfS_S_,@function
        .size           _Z5CrossiiiPfS_S_,(.L_x_67 - _Z5CrossiiiPfS_S_)
        .other          _Z5CrossiiiPfS_S_,@"STO_CUDA_ENTRY STV_DEFAULT"
_Z5CrossiiiPfS_S_:
.text._Z5CrossiiiPfS_S_:
[----:B------:R-:W-:Y:S01]  /*0000*/  LDC R1, c[0x0][0x37c] ;  /* 0x0000df00ff017b82 */ /* 0x000fe20000000800 */
[----:B------:R-:W0:Y:S07]  /*0010*/  S2R R3, SR_TID.Y ;  /* 0x0000000000037919 */ /* 0x000e2e0000002200 */
[----:B------:R-:W1:Y:S01]  /*0020*/  S2UR UR5, SR_CTAID.X ;  /* 0x00000000000579c3 */ /* 0x000e620000002500 */
[----:B------:R-:W1:Y:S01]  /*0030*/  LDCU UR4, c[0x0][0x360] ;  /* 0x00006c00ff0477ac */ /* 0x000e620008000800 */
[----:B------:R-:W0:Y:S01]  /*0040*/  S2R R2, SR_CTAID.Y ;  /* 0x0000000000027919 */ /* 0x000e220000002600 */
[----:B------:R-:W0:Y:S01]  /*0050*/  LDCU UR6, c[0x0][0x364] ;  /* 0x00006c80ff0677ac */ /* 0x000e220008000800 */
[----:B------:R-:W2:Y:S04]  /*0060*/  S2R R7, SR_TID.X ;  /* 0x0000000000077919 */ /* 0x000ea80000002100 */
[----:B------:R-:W3:Y:S01]  /*0070*/  LDC R0, c[0x0][0x388] ;  /* 0x0000e200ff007b82 */ /* 0x000ee20000000800 */
[----:B------:R-:W4:Y:S01]  /*0080*/  LDCU UR7, c[0x0][0x380] ;  /* 0x00007000ff0777ac */ /* 0x000f220008000800 */
[----:B-1----:R-:W-:Y:S01]  /*0090*/  UIMAD UR4, UR4, UR5, URZ ;  /* 0x00000005040472a4 */ /* 0x002fe2000f8e02ff */
[----:B0-----:R-:W-:-:S05]  /*00a0*/  IMAD R3, R2, UR6, R3 ;  /* 0x0000000602037c24 */ /* 0x001fca000f8e0203 */
[----:B--2---:R-:W-:Y:S02]  /*00b0*/  IADD3 R5, PT, PT, R7, UR4, RZ ;  /* 0x0000000407057c10 */ /* 0x004fe4000fffe0ff */
[----:B----4-:R-:W-:-:S04]  /*00c0*/  ISETP.GE.U32.AND P0, PT, R3, UR7, PT ;  /* 0x0000000703007c0c */ /* 0x010fc8000bf06070 */
[----:B---3--:R-:W-:-:S13]  /*00d0*/  ISETP.GE.U32.OR P0, PT, R5, R0, P0 ;  /* 0x000000000500720c */ /* 0x008fda0000706470 */
[----:B------:R-:W-:Y:S05]  /*00e0*/  @P0 EXIT ;  /* 0x000000000000094d */ /* 0x000fea0003800000 */
[----:B------:R-:W0:Y:S01]  /*00f0*/  LDC R2, c[0x0][0x384] ;  /* 0x0000e100ff027b82 */ /* 0x000e220000000800 */
[----:B------:R-:W1:Y:S01]  /*0100*/  LDCU.64 UR6, c[0x0][0x358] ;  /* 0x00006b00ff0677ac */ /* 0x000e620008000a00 */
[----:B------:R-:W-:Y:S01]  /*0110*/  HFMA2 R12, -RZ, RZ, 0, 0 ;  /* 0x00000000ff0c7431 */ /* 0x000fe200000001ff */
[----:B0-----:R-:W-:-:S13]  /*0120*/  ISETP.GE.AND P0, PT, R2, 0x1, PT ;  /* 0x000000010200780c */ /* 0x001fda0003f06270 */
[----:B-1----:R-:W-:Y:S05]  /*0130*/  @!P0 BRA `(.L_x_19) ;  /* 0x0000000800448947 */ /* 0x002fea0003800000 */
[C---:B------:R-:W-:Y:S02]  /*0140*/  ISETP.GE.U32.AND P1, PT, R2.reuse, 0x8, PT ;  /* 0x000000080200780c */ /* 0x040fe40003f26070 */
[----:B------:R-:W-:Y:S02]  /*0150*/  LOP3.LUT R4, R2, 0x7, RZ, 0xc0, !PT ;  /* 0x0000000702047812 */ /* 0x000fe400078ec0ff */
[----:B------:R-:W-:Y:S02]  /*0160*/  MOV R12, RZ ;  /* 0x000000ff000c7202 */ /* 0x000fe40000000f00 */
[----:B------:R-:W-:Y:S02]  /*0170*/  ISETP.NE.AND P0, PT, R4, RZ, PT ;  /* 0x000000ff0400720c */ /* 0x000fe40003f05270 */
[----:B------:R-:W-:-:S05]  /*0180*/  MOV R6, RZ ;  /* 0x000000ff00067202 */ /* 0x000fca0000000f00 */
[----:B------:R-:W-:Y:S06]  /*0190*/  @!P1 BRA `(.L_x_20) ;  /* 0x0000000400249947 */ /* 0x000fec0003800000 */
[----:B------:R-:W-:Y:S01]  /*01a0*/  LOP3.LUT R6, R2, 0x7ffffff8, RZ, 0xc0, !PT ;  /* 0x7ffffff802067812 */ /* 0x000fe200078ec0ff */
[C---:B------:R-:W-:Y:S01]  /*01b0*/  IMAD R11, R0.reuse, 0x3, R5 ;  /* 0x00000003000b7824 */ /* 0x040fe200078e0205 */
[C---:B------:R-:W-:Y:S01]  /*01c0*/  IADD3 R7, PT, PT, R0.reuse, UR4, R7 ;  /* 0x0000000400077c10 */ /* 0x040fe2000fffe007 */
[C-C-:B------:R-:W-:Y:S01]  /*01d0*/  IMAD R15, R0.reuse, 0x5, R5.reuse ;  /* 0x00000005000f7824 */ /* 0x140fe200078e0205 */
[CC--:B------:R-:W-:Y:S01]  /*01e0*/  LEA R9, R0.reuse, R5.reuse, 0x1 ;  /* 0x0000000500097211 */ /* 0x0c0fe200078e08ff */
[C-C-:B------:R-:W-:Y:S01]  /*01f0*/  IMAD R25, R0.reuse, 0x6, R5.reuse ;  /* 0x0000000600197824 */ /* 0x140fe200078e0205 */
[CC--:B------:R-:W-:Y:S01]  /*0200*/  LEA R13, R0.reuse, R5.reuse, 0x2 ;  /* 0x00000005000d7211 */ /* 0x0c0fe200078e10ff */
[----:B------:R-:W-:Y:S01]  /*0210*/  IMAD R27, R0, 0x7, R5 ;  /* 0x00000007001b7824 */ /* 0x000fe200078e0205 */
[----:B------:R-:W-:Y:S01]  /*0220*/  MOV R12, RZ ;  /* 0x000000ff000c7202 */ /* 0x000fe20000000f00 */
[----:B------:R-:W-:Y:S01]  /*0230*/  IMAD R8, R3, R2, 0x3 ;  /* 0x0000000303087424 */ /* 0x000fe200078e0202 */
[----:B------:R-:W-:-:S02]  /*0240*/  MOV R29, R5 ;  /* 0x00000005001d7202 */ /* 0x000fc40000000f00 */
[----:B------:R-:W-:-:S07]  /*0250*/  IADD3 R10, PT, PT, -R6, RZ, RZ ;  /* 0x000000ff060a7210 */ /* 0x000fce0007ffe1ff */
.L_x_21:
[----:B------:R-:W0:Y:S01]  /*0260*/  LDC.64 R20, c[0x0][0x390] ;  /* 0x0000e400ff147b82 */ /* 0x000e220000000a00 */
[----:B------:R-:W-:-:S07]  /*0270*/  IADD3 R23, PT, PT, R8, -0x3, RZ ;  /* 0xfffffffd08177810 */ /* 0x000fce0007ffe0ff */
[----:B------:R-:W1:Y:S01]  /*0280*/  LDC.64 R16, c[0x0][0x398] ;  /* 0x0000e600ff107b82 */ /* 0x000e620000000a00 */
[----:B0-----:R-:W-:-:S06]  /*0290*/  IMAD.WIDE.U32 R22, R23, 0x4, R20 ;  /* 0x0000000417167825 */ /* 0x001fcc00078e0014 */
[----:B------:R-:W2:Y:S01]  /*02a0*/  LDG.E R23, desc[UR6][R22.64] ;  /* 0x0000000616177981 */ /* 0x000ea2000c1e1900 */
[----:B-1----:R-:W-:-:S06]  /*02b0*/  IMAD.WIDE.U32 R18, R29, 0x4, R16 ;  /* 0x000000041d127825 */ /* 0x002fcc00078e0010 */
[----:B------:R-:W2:Y:S01]  /*02c0*/  LDG.E R18, desc[UR6][R18.64] ;  /* 0x0000000612127981 */ /* 0x000ea2000c1e1900 */
[C---:B------:R-:W-:Y:S02]  /*02d0*/  IADD3 R14, PT, PT, R8.reuse, -0x2, RZ ;  /* 0xfffffffe080e7810 */ /* 0x040fe40007ffe0ff */
[----:B------:R-:W-:Y:S01]  /*02e0*/  IADD3 R24, PT, PT, R8, -0x1, RZ ;  /* 0xffffffff08187810 */ /* 0x000fe20007ffe0ff */
[----:B--2---:R-:W-:Y:S02]  /*02f0*/  FFMA R12, R23, R18, R12 ;  /* 0x00000012170c7223 */ /* 0x004fe4000000000c */
[----:B------:R-:W-:-:S04]  /*0300*/  IMAD.WIDE.U32 R18, R14, 0x4, R20 ;  /* 0x000000040e127825 */ /* 0x000fc800078e0014 */
[----:B------:R-:W-:Y:S01]  /*0310*/  IMAD.WIDE.U32 R22, R7, 0x4, R16 ;  /* 0x0000000407167825 */ /* 0x000fe200078e0010 */
[----:B------:R0:W2:Y:S04]  /*0320*/  LDG.E R14, desc[UR6][R18.64] ;  /* 0x00000006120e7981 */ /* 0x0000a8000c1e1900 */
[----:B------:R1:W2:Y:S01]  /*0330*/  LDG.E R26, desc[UR6][R22.64] ;  /* 0x00000006161a7981 */ /* 0x0002a2000c1e1900 */
[----:B0-----:R-:W-:-:S04]  /*0340*/  IMAD.WIDE.U32 R18, R24, 0x4, R20 ;  /* 0x0000000418127825 */ /* 0x001fc800078e0014 */
[----:B-1----:R-:W-:Y:S01]  /*0350*/  IMAD.WIDE.U32 R22, R9, 0x4, R16 ;  /* 0x0000000409167825 */ /* 0x002fe200078e0010 */
[----:B------:R0:W3:Y:S04]  /*0360*/  LDG.E R24, desc[UR6][R18.64] ;  /* 0x0000000612187981 */ /* 0x0000e8000c1e1900 */
[----:B------:R1:W3:Y:S01]  /*0370*/  LDG.E R28, desc[UR6][R22.64] ;  /* 0x00000006161c7981 */ /* 0x0002e2000c1e1900 */
[----:B0-----:R-:W-:-:S04]  /*0380*/  IMAD.WIDE.U32 R18, R8, 0x4, R20 ;  /* 0x0000000408127825 */ /* 0x001fc800078e0014 */
[----:B-1----:R-:W-:-:S04]  /*0390*/  IMAD.WIDE.U32 R22, R11, 0x4, R16 ;  /* 0x000000040b167825 */ /* 0x002fc800078e0010 */
[----:B--2---:R-:W-:Y:S02]  /*03a0*/  FFMA R12, R14, R26, R12 ;  /* 0x0000001a0e0c7223 */ /* 0x004fe4000000000c */
[----:B------:R-:W2:Y:S04]  /*03b0*/  LDG.E R14, desc[UR6][R18.64] ;  /* 0x00000006120e7981 */ /* 0x000ea8000c1e1900 */
[----:B------:R0:W2:Y:S01]  /*03c0*/  LDG.E R26, desc[UR6][R22.64] ;  /* 0x00000006161a7981 */ /* 0x0000a2000c1e1900 */
[----:B---3--:R-:W-:Y:S01]  /*03d0*/  FFMA R12, R24, R28, R12 ;  /* 0x0000001c180c7223 */ /* 0x008fe2000000000c */
[----:B------:R-:W-:Y:S01]  /*03e0*/  IADD3 R24, PT, PT, R8, 0x1, RZ ;  /* 0x0000000108187810 */ /* 0x000fe20007ffe0ff */
[----:B0-----:R-:W-:-:S04]  /*03f0*/  IMAD.WIDE.U32 R22, R13, 0x4, R16 ;  /* 0x000000040d167825 */ /* 0x001fc800078e0010 */
[----:B------:R-:W-:Y:S01]  /*0400*/  IMAD.WIDE.U32 R18, R24, 0x4, R20 ;  /* 0x0000000418127825 */ /* 0x000fe200078e0014 */
[----:B------:R-:W3:Y:S04]  /*0410*/  LDG.E R28, desc[UR6][R22.64] ;  /* 0x00000006161c7981 */ /* 0x000ee8000c1e1900 */
[----:B------:R0:W3:Y:S01]  /*0420*/  LDG.E R24, desc[UR6][R18.64] ;  /* 0x0000000612187981 */ /* 0x0000e2000c1e1900 */
[----:B--2---:R-:W-:Y:S01]  /*0430*/  FFMA R12, R14, R26, R12 ;  /* 0x0000001a0e0c7223 */ /* 0x004fe2000000000c */
[C---:B------:R-:W-:Y:S02]  /*0440*/  IADD3 R26, PT, PT, R8.reuse, 0x3, RZ ;  /* 0x00000003081a7810 */ /* 0x040fe40007ffe0ff */
[----:B------:R-:W-:-:S03]  /*0450*/  IADD3 R14, PT, PT, R8, 0x2, RZ ;  /* 0x00000002080e7810 */ /* 0x000fc60007ffe0ff */
[----:B0-----:R-:W-:Y:S01]  /*0460*/  IMAD.WIDE.U32 R18, R26, 0x4, R20 ;  /* 0x000000041a127825 */ /* 0x001fe200078e0014 */
[----:B------:R-:W-:-:S03]  /*0470*/  IADD3 R26, PT, PT, R8, 0x4, RZ ;  /* 0x00000004081a7810 */ /* 0x000fc60007ffe0ff */
[--C-:B------:R-:W-:Y:S02]  /*0480*/  IMAD.WIDE.U32 R22, R14, 0x4, R20.reuse ;  /* 0x000000040e167825 */ /* 0x100fe400078e0014 */
[----:B------:R0:W2:Y:S02]  /*0490*/  LDG.E R14, desc[UR6][R18.64] ;  /* 0x00000006120e7981 */ /* 0x0000a4000c1e1900 */
[----:B------:R-:W-:-:S04]  /*04a0*/  IMAD.WIDE.U32 R20, R26, 0x4, R20 ;  /* 0x000000041a147825 */ /* 0x000fc800078e0014 */
[----:B---3--:R-:W-:Y:S02]  /*04b0*/  FFMA R12, R24, R28, R12 ;  /* 0x0000001c180c7223 */ /* 0x008fe4000000000c */
[----:B------:R-:W3:Y:S01]  /*04c0*/  LDG.E R21, desc[UR6][R20.64] ;  /* 0x0000000614157981 */ /* 0x000ee2000c1e1900 */
[----:B0-----:R-:W-:-:S03]  /*04d0*/  IMAD.WIDE.U32 R18, R15, 0x4, R16 ;  /* 0x000000040f127825 */ /* 0x001fc600078e0010 */
[----:B------:R0:W4:Y:S04]  /*04e0*/  LDG.E R24, desc[UR6][R22.64] ;  /* 0x0000000616187981 */ /* 0x000128000c1e1900 */
[----:B------:R-:W4:Y:S01]  /*04f0*/  LDG.E R26, desc[UR6][R18.64] ;  /* 0x00000006121a7981 */ /* 0x000f22000c1e1900 */
[----:B0-----:R-:W-:-:S04]  /*0500*/  IMAD.WIDE.U32 R22, R25, 0x4, R16 ;  /* 0x0000000419167825 */ /* 0x001fc800078e0010 */
[----:B------:R-:W-:Y:S01]  /*0510*/  IMAD.WIDE.U32 R16, R27, 0x4, R16 ;  /* 0x000000041b107825 */ /* 0x000fe200078e0010 */
[----:B------:R-:W2:Y:S05]  /*0520*/  LDG.E R28, desc[UR6][R22.64] ;  /* 0x00000006161c7981 */ /* 0x000eaa000c1e1900 */
[----:B------:R-:W3:Y:S01]  /*0530*/  LDG.E R16, desc[UR6][R16.64] ;  /* 0x0000000610107981 */ /* 0x000ee2000c1e1900 */
[----:B------:R-:W-:-:S04]  /*0540*/  IADD3 R10, PT, PT, R10, 0x8, RZ ;  /* 0x000000080a0a7810 */ /* 0x000fc80007ffe0ff */
[----:B------:R-:W-:Y:S02]  /*0550*/  ISETP.NE.AND P1, PT, R10, RZ, PT ;  /* 0x000000ff0a00720c */ /* 0x000fe40003f25270 */
[----:B------:R-:W-:Y:S02]  /*0560*/  IADD3 R8, PT, PT, R8, 0x8, RZ ;  /* 0x0000000808087810 */ /* 0x000fe40007ffe0ff */
[C---:B------:R-:W-:Y:S02]  /*0570*/  LEA R7, R0.reuse, R7, 0x3 ;  /* 0x0000000700077211 */ /* 0x040fe400078e18ff */
[C---:B------:R-:W-:Y:S02]  /*0580*/  LEA R9, R0.reuse, R9, 0x3 ;  /* 0x0000000900097211 */ /* 0x040fe400078e18ff */
[C---:B------:R-:W-:Y:S02]  /*0590*/  LEA R11, R0.reuse, R11, 0x3 ;  /* 0x0000000b000b7211 */ /* 0x040fe400078e18ff */
[----:B------:R-:W-:-:S02]  /*05a0*/  LEA R13, R0, R13, 0x3 ;  /* 0x0000000d000d7211 */ /* 0x000fc400078e18ff */
[C---:B------:R-:W-:Y:S02]  /*05b0*/  LEA R15, R0.reuse, R15, 0x3 ;  /* 0x0000000f000f7211 */ /* 0x040fe400078e18ff */
[C---:B------:R-:W-:Y:S02]  /*05c0*/  LEA R25, R0.reuse, R25, 0x3 ;  /* 0x0000001900197211 */ /* 0x040fe400078e18ff */
[C---:B------:R-:W-:Y:S02]  /*05d0*/  LEA R27, R0.reuse, R27, 0x3 ;  /* 0x0000001b001b7211 */ /* 0x040fe400078e18ff */
[----:B------:R-:W-:Y:S01]  /*05e0*/  LEA R29, R0, R29, 0x3 ;  /* 0x0000001d001d7211 */ /* 0x000fe200078e18ff */
[----:B----4-:R-:W-:-:S04]  /*05f0*/  FFMA R12, R24, R26, R12 ;  /* 0x0000001a180c7223 */ /* 0x010fc8000000000c */
[----:B--2---:R-:W-:-:S04]  /*0600*/  FFMA R12, R14, R28, R12 ;  /* 0x0000001c0e0c7223 */ /* 0x004fc8000000000c */
[----:B---3--:R-:W-:Y:S01]  /*0610*/  FFMA R12, R21, R16, R12 ;  /* 0x00000010150c7223 */ /* 0x008fe2000000000c */
[----:B------:R-:W-:Y:S06]  /*0620*/  @P1 BRA `(.L_x_21) ;  /* 0xfffffffc000c1947 */ /* 0x000fec000383ffff */
.L_x_20:
[----:B------:R-:W-:Y:S05]  /*0630*/  @!P0 BRA `(.L_x_19) ;  /* 0x0000000400048947 */ /* 0x000fea0003800000 */
[----:B------:R-:W-:Y:S02]  /*0640*/  ISETP.GE.U32.AND P0, PT, R4, 0x4, PT ;  /* 0x000000040400780c */ /* 0x000fe40003f06070 */
[----:B------:R-:W-:-:S04]  /*0650*/  LOP3.LUT R13, R2, 0x3, RZ, 0xc0, !PT ;  /* 0x00000003020d7812 */ /* 0x000fc800078ec0ff */
[----:B------:R-:W-:-:S07]  /*0660*/  ISETP.NE.AND P1, PT, R13, RZ, PT ;  /* 0x000000ff0d00720c */ /* 0x000fce0003f25270 */
[----:B------:R-:W-:Y:S06]  /*0670*/  @!P0 BRA `(.L_x_22) ;  /* 0x00000000007c8947 */ /* 0x000fec0003800000 */
[----:B------:R-:W0:Y:S01]  /*0680*/  LDC.64 R8, c[0x0][0x398] ;  /* 0x0000e600ff087b82 */ /* 0x000e220000000a00 */
[----:B------:R-:W-:Y:S02]  /*0690*/  IMAD R15, R3, R2, R6 ;  /* 0x00000002030f7224 */ /* 0x000fe400078e0206 */
[----:B------:R-:W-:-:S03]  /*06a0*/  IMAD R17, R6, R0, R5 ;  /* 0x0000000006117224 */ /* 0x000fc600078e0205 */
[C---:B------:R-:W-:Y:S02]  /*06b0*/  IADD3 R23, PT, PT, R15.reuse, 0x1, RZ ;  /* 0x000000010f177810 */ /* 0x040fe40007ffe0ff */
[----:B------:R-:W1:Y:S01]  /*06c0*/  LDC.64 R10, c[0x0][0x390] ;  /* 0x0000e400ff0a7b82 */ /* 0x000e620000000a00 */
[C---:B------:R-:W-:Y:S02]  /*06d0*/  IADD3 R27, PT, PT, R15.reuse, 0x2, RZ ;  /* 0x000000020f1b7810 */ /* 0x040fe40007ffe0ff */
[----:B------:R-:W-:Y:S01]  /*06e0*/  IADD3 R4, PT, PT, R15, 0x3, RZ ;  /* 0x000000030f047810 */ /* 0x000fe20007ffe0ff */
[C---:B0-----:R-:W-:Y:S01]  /*06f0*/  IMAD.WIDE.U32 R20, R17.reuse, 0x4, R8 ;  /* 0x0000000411147825 */ /* 0x041fe200078e0008 */
[----:B------:R-:W-:-:S04]  /*0700*/  IADD3 R17, PT, PT, R17, R0, RZ ;  /* 0x0000000011117210 */ /* 0x000fc80007ffe0ff */
[-C--:B------:R-:W-:Y:S01]  /*0710*/  IADD3 R29, PT, PT, R17, R0.reuse, RZ ;  /* 0x00000000111d7210 */ /* 0x080fe20007ffe0ff */
[--C-:B-1----:R-:W-:Y:S01]  /*0720*/  IMAD.WIDE.U32 R24, R15, 0x4, R10.reuse ;  /* 0x000000040f187825 */ /* 0x102fe200078e000a */
[----:B------:R-:W2:Y:S03]  /*0730*/  LDG.E R20, desc[UR6][R20.64] ;  /* 0x0000000614147981 */ /* 0x000ea6000c1e1900 */
[----:B------:R-:W-:Y:S01]  /*0740*/  IMAD.WIDE.U32 R22, R23, 0x4, R10 ;  /* 0x0000000417167825 */ /* 0x000fe200078e000a */
[----:B------:R-:W2:Y:S03]  /*0750*/  LDG.E R7, desc[UR6][R24.64] ;  /* 0x0000000618077981 */ /* 0x000ea6000c1e1900 */
[----:B------:R-:W-:Y:S02]  /*0760*/  IMAD.WIDE.U32 R18, R17, 0x4, R8 ;  /* 0x0000000411127825 */ /* 0x000fe400078e0008 */
[----:B------:R-:W3:Y:S02]  /*0770*/  LDG.E R22, desc[UR6][R22.64] ;  /* 0x0000000616167981 */ /* 0x000ee4000c1e1900 */
[----:B------:R-:W-:Y:S01]  /*0780*/  IMAD.WIDE.U32 R14, R27, 0x4, R10 ;  /* 0x000000041b0e7825 */ /* 0x000fe200078e000a */
[C---:B------:R-:W-:Y:S01]  /*0790*/  IADD3 R27, PT, PT, R29.reuse, R0, RZ ;  /* 0x000000001d1b7210 */ /* 0x040fe20007ffe0ff */
[----:B------:R-:W3:Y:S02]  /*07a0*/  LDG.E R19, desc[UR6][R18.64] ;  /* 0x0000000612137981 */ /* 0x000ee4000c1e1900 */
[----:B------:R-:W-:-:S02]  /*07b0*/  IMAD.WIDE.U32 R16, R29, 0x4, R8 ;  /* 0x000000041d107825 */ /* 0x000fc400078e0008 */
[----:B------:R-:W4:Y:S02]  /*07c0*/  LDG.E R14, desc[UR6][R14.64] ;  /* 0x000000060e0e7981 */ /* 0x000f24000c1e1900 */
[----:B------:R-:W-:Y:S02]  /*07d0*/  IMAD.WIDE.U32 R10, R4, 0x4, R10 ;  /* 0x00000004040a7825 */ /* 0x000fe400078e000a */
[----:B------:R-:W4:Y:S02]  /*07e0*/  LDG.E R16, desc[UR6][R16.64] ;  /* 0x0000000610107981 */ /* 0x000f24000c1e1900 */
[----:B------:R-:W-:Y:S02]  /*07f0*/  IMAD.WIDE.U32 R8, R27, 0x4, R8 ;  /* 0x000000041b087825 */ /* 0x000fe400078e0008 */
[----:B------:R-:W5:Y:S04]  /*0800*/  LDG.E R10, desc[UR6][R10.64] ;  /* 0x000000060a0a7981 */ /* 0x000f68000c1e1900 */
[----:B------:R-:W5:Y:S01]  /*0810*/  LDG.E R8, desc[UR6][R8.64] ;  /* 0x0000000608087981 */ /* 0x000f62000c1e1900 */
[----:B------:R-:W-:Y:S01]  /*0820*/  IADD3 R6, PT, PT, R6, 0x4, RZ ;  /* 0x0000000406067810 */ /* 0x000fe20007ffe0ff */
[----:B--2---:R-:W-:-:S04]  /*0830*/  FFMA R7, R7, R20, R12 ;  /* 0x0000001407077223 */ /* 0x004fc8000000000c */
[----:B---3--:R-:W-:-:S04]  /*0840*/  FFMA R7, R22, R19, R7 ;  /* 0x0000001316077223 */ /* 0x008fc80000000007 */
[----:B----4-:R-:W-:-:S04]  /*0850*/  FFMA R7, R14, R16, R7 ;  /* 0x000000100e077223 */ /* 0x010fc80000000007 */
[----:B-----5:R-:W-:-:S07]  /*0860*/  FFMA R12, R10, R8, R7 ;  /* 0x000000080a0c7223 */ /* 0x020fce0000000007 */
.L_x_22:
[----:B------:R-:W-:Y:S05]  /*0870*/  @!P1 BRA `(.L_x_19) ;  /* 0x0000000000749947 */ /* 0x000fea0003800000 */
[----:B------:R-:W0:Y:S01]  /*0880*/  LDC.64 R8, c[0x0][0x398] ;  /* 0x0000e600ff087b82 */ /* 0x000e220000000a00 */
[----:B------:R-:W-:Y:S02]  /*0890*/  ISETP.NE.AND P0, PT, R13, 0x1, PT ;  /* 0x000000010d00780c */ /* 0x000fe40003f05270 */
[----:B------:R-:W-:-:S04]  /*08a0*/  LOP3.LUT R4, R2, 0x1, RZ, 0xc0, !PT ;  /* 0x0000000102047812 */ /* 0x000fc800078ec0ff */
[----:B------:R-:W-:Y:S01]  /*08b0*/  ISETP.NE.U32.AND P1, PT, R4, 0x1, PT ;  /* 0x000000010400780c */ /* 0x000fe20003f25070 */
[----:B------:R-:W1:Y:S06]  /*08c0*/  LDC.64 R18, c[0x0][0x390] ;  /* 0x0000e400ff127b82 */ /* 0x000e6c0000000a00 */
[----:B------:R-:W-:Y:S02]  /*08d0*/  @P0 IMAD R7, R3, R2, R6 ;  /* 0x0000000203070224 */ /* 0x000fe400078e0206 */
[----:B------:R-:W2:Y:S01]  /*08e0*/  LDC.64 R10, c[0x0][0x390] ;  /* 0x0000e400ff0a7b82 */ /* 0x000ea20000000a00 */
[C---:B------:R-:W-:Y:S01]  /*08f0*/  @P0 IMAD R17, R6.reuse, R0, R5 ;  /* 0x0000000006110224 */ /* 0x040fe200078e0205 */
[----:B------:R-:W-:-:S02]  /*0900*/  @P0 IADD3 R6, PT, PT, R6, 0x2, RZ ;  /* 0x0000000206060810 */ /* 0x000fc40007ffe0ff */
[----:B------:R-:W-:Y:S02]  /*0910*/  @P0 IADD3 R13, PT, PT, R7, 0x1, RZ ;  /* 0x00000001070d0810 */ /* 0x000fe40007ffe0ff */
[C---:B------:R-:W-:Y:S02]  /*0920*/  @P0 IADD3 R23, PT, PT, R17.reuse, R0, RZ ;  /* 0x0000000011170210 */ /* 0x040fe40007ffe0ff */
[----:B------:R-:W3:Y:S01]  /*0930*/  LDC.64 R14, c[0x0][0x398] ;  /* 0x0000e600ff0e7b82 */ /* 0x000ee20000000a00 */
[----:B0-----:R-:W-:-:S04]  /*0940*/  @P0 IMAD.WIDE.U32 R16, R17, 0x4, R8 ;  /* 0x0000000411100825 */ /* 0x001fc800078e0008 */
[----:B------:R-:W-:Y:S02]  /*0950*/  @P0 IMAD.WIDE.U32 R8, R23, 0x4, R8 ;  /* 0x0000000417080825 */ /* 0x000fe400078e0008 */
[----:B------:R-:W4:Y:S02]  /*0960*/  @P0 LDG.E R16, desc[UR6][R16.64] ;  /* 0x0000000610100981 */ /* 0x000f24000c1e1900 */
[--C-:B-1----:R-:W-:Y:S02]  /*0970*/  @P0 IMAD.WIDE.U32 R20, R7, 0x4, R18.reuse ;  /* 0x0000000407140825 */ /* 0x102fe400078e0012 */
[----:B------:R-:W5:Y:S02]  /*0980*/  @P0 LDG.E R8, desc[UR6][R8.64] ;  /* 0x0000000608080981 */ /* 0x000f64000c1e1900 */
[----:B------:R-:W-:Y:S02]  /*0990*/  @P0 IMAD.WIDE.U32 R18, R13, 0x4, R18 ;  /* 0x000000040d120825 */ /* 0x000fe400078e0012 */
[----:B------:R-:W4:Y:S02]  /*09a0*/  @P0 LDG.E R7, desc[UR6][R20.64] ;  /* 0x0000000614070981 */ /* 0x000f24000c1e1900 */
[----:B------:R-:W-:-:S02]  /*09b0*/  @!P1 IMAD R13, R3, R2, R6 ;  /* 0x00000002030d9224 */ /* 0x000fc400078e0206 */
[----:B------:R-:W-:Y:S01]  /*09c0*/  @!P1 IMAD R23, R6, R0, R5 ;  /* 0x0000000006179224 */ /* 0x000fe200078e0205 */
[----:B------:R-:W5:Y:S01]  /*09d0*/  @P0 LDG.E R18, desc[UR6][R18.64] ;  /* 0x0000000612120981 */ /* 0x000f62000c1e1900 */
[----:B--2---:R-:W-:-:S04]  /*09e0*/  @!P1 IMAD.WIDE.U32 R10, R13, 0x4, R10 ;  /* 0x000000040d0a9825 */ /* 0x004fc800078e000a */
[----:B---3--:R-:W-:Y:S02]  /*09f0*/  @!P1 IMAD.WIDE.U32 R14, R23, 0x4, R14 ;  /* 0x00000004170e9825 */ /* 0x008fe400078e000e */
[----:B------:R-:W2:Y:S04]  /*0a00*/  @!P1 LDG.E R11, desc[UR6][R10.64] ;  /* 0x000000060a0b9981 */ /* 0x000ea8000c1e1900 */
[----:B------:R-:W2:Y:S01]  /*0a10*/  @!P1 LDG.E R14, desc[UR6][R14.64] ;  /* 0x000000060e0e9981 */ /* 0x000ea2000c1e1900 */
[----:B----4-:R-:W-:-:S04]  /*0a20*/  @P0 FFMA R7, R7, R16, R12 ;  /* 0x0000001007070223 */ /* 0x010fc8000000000c */
[----:B-----5:R-:W-:-:S04]  /*0a30*/  @P0 FFMA R12, R18, R8, R7 ;  /* 0x00000008120c0223 */ /* 0x020fc80000000007 */
[----:B--2---:R-:W-:-:S07]  /*0a40*/  @!P1 FFMA R12, R11, R14, R12 ;  /* 0x0000000e0b0c9223 */ /* 0x004fce000000000c */
.L_x_19:
[----:B------:R-:W0:Y:S01]  /*0a50*/  LDC.64 R6, c[0x0][0x3a0] ;  /* 0x0000e800ff067b82 */ /* 0x000e220000000a00 */
[----:B------:R-:W-:-:S04]  /*0a60*/  IMAD R3, R3, R0, R5 ;  /* 0x0000000003037224 */ /* 0x000fc800078e0205 */
[----:B0-----:R-:W-:-:S05]  /*0a70*/  IMAD.WIDE.U32 R2, R3, 0x4, R6 ;  /* 0x0000000403027825 */ /* 0x001fca00078e0006 */
[----:B------:R-:W-:Y:S01]  /*0a80*/  STG.E desc[UR6][R2.64], R12 ;  /* 0x0000000c02007986 */ /* 0x000fe2000c101906 */
[----:B------:R-:W-:Y:S05]  /*0a90*/  EXIT ;  /* 0x000000000000794d */ /* 0x000fea0003800000 */
.L_x_23:
        /* <DEDUP_REMOVED lines=14> */
.L_x_67:


//--------------------- .text._Z7IDivideiPfS_     --------------------------
	.section	.text._Z7IDivideiPfS_,"ax",@progbits
	.align	128
        .global         _Z7IDivideiPfS_
        .type           _Z7IDivideiPfS_,@function
        .size           _Z7IDivideiPfS_,(.L_x_58 - _Z7IDivideiPfS_)
        .other          _Z7IDivideiPfS_,@"STO_CUDA_ENTRY STV_DEFAULT"
_Z7IDivideiPfS_:
.text._Z7IDivideiPfS_:
        /* <DEDUP_REMOVED lines=19> */
[----:B--2---:R-:W-:-:S05]  /*0130*/  IMAD.WIDE.U32 R4, R7, 0x4, R4 ;  /* 0x0000000407047825 */ /* 0x004fca00078e0004 */
[----:B------:R-:W2:Y:S01]  /*0140*/  LDG.E R0, desc[UR4][R4.64] ;  /* 0x0000000404007981 */ /* 0x000ea2000c1e1900 */
[----:B------:R-:W-:Y:S01]  /*0150*/  BSSY.RECONVERGENT B0, `(.L_x_24) ;  /* 0x000000c000007945 */ /* 0x000fe20003800200 */
[----:B---3--:R-:W0:Y:S08]  /*0160*/  MUFU.RCP R6, R3 ;  /* 0x0000000300067308 */ /* 0x008e300000001000 */
[----:B--2---:R-:W1:Y:S01]  /*0170*/  FCHK P0, R0, R3 ;  /* 0x0000000300007302 */ /* 0x004e620000000000 */
[----:B0-----:R-:W-:-:S04]  /*0180*/  FFMA R7, -R3, R6, 1 ;  /* 0x3f80000003077423 */ /* 0x001fc80000000106 */
[----:B------:R-:W-:-:S04]  /*0190*/  FFMA R7, R6, R7, R6 ;  /* 0x0000000706077223 */ /* 0x000fc80000000006 */
[----:B------:R-:W-:-:S04]  /*01a0*/  FFMA R6, R0, R7, RZ ;  /* 0x0000000700067223 */ /* 0x000fc800000000ff */
[----:B------:R-:W-:-:S04]  /*01b0*/  FFMA R8, -R3, R6, R0 ;  /* 0x0000000603087223 */ /* 0x000fc80000000100 */
[----:B------:R-:W-:Y:S01]  /*01c0*/  FFMA R7, R7, R8, R6 ;  /* 0x0000000807077223 */ /* 0x000fe20000000006 */
[----:B-1----:R-:W-:Y:S06]  /*01d0*/  @!P0 BRA `(.L_x_25) ;  /* 0x00000000000c8947 */ /* 0x002fec0003800000 */
[----:B------:R-:W-:-:S07]  /*01e0*/  MOV R2, 0x200 ;  /* 0x0000020000027802 */ /* 0x000fce0000000f00 */
[----:B------:R-:W-:Y:S05]  /*01f0*/  CALL.REL.NOINC `($__internal_0_$__cuda_sm3x_div_rn_noftz_f32_slowpath) ;  /* 0x0000000000107944 */ /* 0x000fea0003c00000 */
[----:B------:R-:W-:-:S07]  /*0200*/  IMAD.MOV.U32 R7, RZ, RZ, R0 ;  /* 0x000000ffff077224 */ /* 0x000fce00078e0000 */
.L_x_25:
[----:B------:R-:W-:Y:S05]  /*0210*/  BSYNC.RECONVERGENT B0 ;  /* 0x0000000000007941 */ /* 0x000fea0003800200 */
.L_x_24:
[----:B------:R-:W-:Y:S01]  /*0220*/  STG.E desc[UR4][R4.64], R7 ;  /* 0x0000000704007986 */ /* 0x000fe2000c101904 */
[----:B------:R-:W-:Y:S05]  /*0230*/  EXIT ;  /* 0x000000000000794d */ /* 0x000fea0003800000 */
        .weak           $__internal_0_$__cuda_sm3x_div_rn_noftz_f32_slowpath
        .type           $__internal_0_$__cuda_sm3x_div_rn_noftz_f32_slowpath,@function
        .size           $__internal_0_$__cuda_sm3x_div_rn_noftz_f32_slowpath,(.L_x_58 - $__internal_0_$__cuda_sm3x_div_rn_noftz_f32_slowpath)
$__internal_0_$__cuda_sm3x_div_rn_noftz_f32_slowpath:
[--C-:B------:R-:W-:Y:S01]  /*0240*/  SHF.R.U32.HI R7, RZ, 0x17, R3.reuse ;  /* 0x00000017ff077819 */ /* 0x100fe20000011603 */
[----:B------:R-:W-:Y:S01]  /*0250*/  BSSY.RECONVERGENT B1, `(.L_x_26) ;  /* 0x0000064000017945 */ /* 0x000fe20003800200 */
[--C-:B------:R-:W-:Y:S01]  /*0260*/  SHF.R.U32.HI R6, RZ, 0x17, R0.reuse ;  /* 0x00000017ff067819 */ /* 0x100fe20000011600 */
[----:B------:R-:W-:Y:S01]  /*0270*/  IMAD.MOV.U32 R8, RZ, RZ, R0 ;  /* 0x000000ffff087224 */ /* 0x000fe200078e0000 */
[----:B------:R-:W-:Y:S01]  /*0280*/  LOP3.LUT R7, R7, 0xff, RZ, 0xc0, !PT ;  /* 0x000000ff07077812 */ /* 0x000fe200078ec0ff */
[----:B------:R-:W-:Y:S01]  /*0290*/  IMAD.MOV.U32 R9, RZ, RZ, R3 ;  /* 0x000000ffff097224 */ /* 0x000fe200078e0003 */
[----:B------:R-:W-:-:S03]  /*02a0*/  LOP3.LUT R6, R6, 0xff, RZ, 0xc0, !PT ;  /* 0x000000ff06067812 */ /* 0x000fc600078ec0ff */
[----:B------:R-:W-:Y:S02]  /*02b0*/  VIADD R12, R7, 0xffffffff ;  /* 0xffffffff070c7836 */ /* 0x000fe40000000000 */
[----:B------:R-:W-:-:S03]  /*02c0*/  VIADD R11, R6, 0xffffffff ;  /* 0xffffffff060b7836 */ /* 0x000fc60000000000 */
[----:B------:R-:W-:-:S04]  /*02d0*/  ISETP.GT.U32.AND P0, PT, R12, 0xfd, PT ;  /* 0x000000fd0c00780c */ /* 0x000fc80003f04070 */
[----:B------:R-:W-:-:S13]  /*02e0*/  ISETP.GT.U32.OR P0, PT, R11, 0xfd, P0 ;  /* 0x000000fd0b00780c */ /* 0x000fda0000704470 */
[----:B------:R-:W-:Y:S01]  /*02f0*/  @!P0 IMAD.MOV.U32 R10, RZ, RZ, RZ ;  /* 0x000000ffff0a8224 */ /* 0x000fe200078e00ff */
[----:B------:R-:W-:Y:S06]  /*0300*/  @!P0 BRA `(.L_x_27) ;  /* 0x00000000005c8947 */ /* 0x000fec0003800000 */
[----:B------:R-:W-:Y:S02]  /*0310*/  FSETP.GTU.FTZ.AND P0, PT, |R0|, +INF , PT ;  /* 0x7f8000000000780b */ /* 0x000fe40003f1c200 */
[----:B------:R-:W-:-:S04]  /*0320*/  FSETP.GTU.FTZ.AND P1, PT, |R3|, +INF , PT ;  /* 0x7f8000000300780b */ /* 0x000fc80003f3c200 */
[----:B------:R-:W-:-:S13]  /*0330*/  PLOP3.LUT P0, PT, P0, P1, PT, 0xf8, 0x8f ;  /* 0x00000000008f781c */ /* 0x000fda0000703f70 */
[----:B------:R-:W-:Y:S05]  /*0340*/  @P0 BRA `(.L_x_28) ;  /* 0x00000004004c0947 */ /* 0x000fea0003800000 */
[----:B------:R-:W-:-:S13]  /*0350*/  LOP3.LUT P0, RZ, R9, 0x7fffffff, R8, 0xc8, !PT ;  /* 0x7fffffff09ff7812 */ /* 0x000fda000780c808 */
[----:B------:R-:W-:Y:S05]  /*0360*/  @!P0 BRA `(.L_x_29) ;  /* 0x00000004003c8947 */ /* 0x000fea0003800000 */
[C---:B------:R-:W-:Y:S02]  /*0370*/  FSETP.NEU.FTZ.AND P2, PT, |R0|.reuse, +INF , PT ;  /* 0x7f8000000000780b */ /* 0x040fe40003f5d200 */
[----:B------:R-:W-:Y:S02]  /*0380*/  FSETP.NEU.FTZ.AND P1, PT, |R3|, +INF , PT ;  /* 0x7f8000000300780b */ /* 0x000fe40003f3d200 */
[----:B------:R-:W-:-:S11]  /*0390*/  FSETP.NEU.FTZ.AND P0, PT, |R0|, +INF , PT ;  /* 0x7f8000000000780b */ /* 0x000fd60003f1d200 */
[----:B------:R-:W-:Y:S05]  /*03a0*/  @!P1 BRA !P2, `(.L_x_29) ;  /* 0x00000004002c9947 */ /* 0x000fea0005000000 */
[----:B------:R-:W-:-:S04]  /*03b0*/  LOP3.LUT P2, RZ, R8, 0x7fffffff, RZ, 0xc0, !PT ;  /* 0x7fffffff08ff7812 */ /* 0x000fc8000784c0ff */
[----:B------:R-:W-:-:S13]  /*03c0*/  PLOP3.LUT P1, PT, P1, P2, PT, 0x2f, 0xf2 ;  /* 0x0000000000f2781c */ /* 0x000fda0000f24577 */
[----:B------:R-:W-:Y:S05]  /*03d0*/  @P1 BRA `(.L_x_30) ;  /* 0x0000000400181947 */ /* 0x000fea0003800000 */
[----:B------:R-:W-:-:S04]  /*03e0*/  LOP3.LUT P1, RZ, R9, 0x7fffffff, RZ, 0xc0, !PT ;  /* 0x7fffffff09ff7812 */ /* 0x000fc8000782c0ff */
[----:B------:R-:W-:-:S13]  /*03f0*/  PLOP3.LUT P0, PT, P0, P1, PT, 0x2f, 0xf2 ;  /* 0x0000000000f2781c */ /* 0x000fda0000702577 */
[----:B------:R-:W-:Y:S05]  /*0400*/  @P0 BRA `(.L_x_31) ;  /* 0x0000000400000947 */ /* 0x000fea0003800000 */
[----:B------:R-:W-:Y:S02]  /*0410*/  ISETP.GE.AND P0, PT, R11, RZ, PT ;  /* 0x000000ff0b00720c */ /* 0x000fe40003f06270 */
[----:B------:R-:W-:-:S11]  /*0420*/  ISETP.GE.AND P1, PT, R12, RZ, PT ;  /* 0x000000ff0c00720c */ /* 0x000fd60003f26270 */
[----:B------:R-:W-:Y:S02]  /*0430*/  @P0 IMAD.MOV.U32 R10, RZ, RZ, RZ ;  /* 0x000000ffff0a0224 */ /* 0x000fe400078e00ff */
[----:B------:R-:W-:Y:S01]  /*0440*/  @!P0 FFMA R8, R0, 1.84467440737095516160e+19, RZ ;  /* 0x5f80000000088823 */ /* 0x000fe200000000ff */
[----:B------:R-:W-:Y:S02]  /*0450*/  @!P0 IMAD.MOV.U32 R10, RZ, RZ, -0x40 ;  /* 0xffffffc0ff0a8424 */ /* 0x000fe400078e00ff */
[----:B------:R-:W-:Y:S02]  /*0460*/  @!P1 FFMA R9, R3, 1.84467440737095516160e+19, RZ ;  /* 0x5f80000003099823 */ /* 0x000fe400000000ff */
[----:B------:R-:W-:-:S07]  /*0470*/  @!P1 VIADD R10, R10, 0x40 ;  /* 0x000000400a0a9836 */ /* 0x000fce0000000000 */
.L_x_27:
[----:B------:R-:W-:Y:S01]  /*0480*/  LEA R0, R7, 0xc0800000, 0x17 ;  /* 0xc080000007007811 */ /* 0x000fe200078eb8ff */
[----:B------:R-:W-:Y:S01]  /*0490*/  VIADD R6, R6, 0xffffff81 ;  /* 0xffffff8106067836 */ /* 0x000fe20000000000 */
[----:B------:R-:W-:Y:S03]  /*04a0*/  BSSY.RECONVERGENT B2, `(.L_x_32) ;  /* 0x0000035000027945 */ /* 0x000fe60003800200 */
[----:B------:R-:W-:Y:S01]  /*04b0*/  IMAD.IADD R9, R9, 0x1, -R0 ;  /* 0x0000000109097824 */ /* 0x000fe200078e0a00 */
[C---:B------:R-:W-:Y:S01]  /*04c0*/  IADD3 R7, PT, PT, R6.reuse, 0x7f, -R7 ;  /* 0x0000007f06077810 */ /* 0x040fe20007ffe807 */
[----:B------:R-:W-:Y:S02]  /*04d0*/  IMAD R0, R6, -0x800000, R8 ;  /* 0xff80000006007824 */ /* 0x000fe400078e0208 */
[----:B------:R-:W0:Y:S01]  /*04e0*/  MUFU.RCP R3, R9 ;  /* 0x0000000900037308 */ /* 0x000e220000001000 */
[----:B------:R-:W-:Y:S01]  /*04f0*/  FADD.FTZ R11, -R9, -RZ ;  /* 0x800000ff090b7221 */ /* 0x000fe20000010100 */
[----:B------:R-:W-:-:S03]  /*0500*/  IMAD.IADD R7, R7, 0x1, R10 ;  /* 0x0000000107077824 */ /* 0x000fc600078e020a */
[----:B0-----:R-:W-:-:S04]  /*0510*/  FFMA R12, R3, R11, 1 ;  /* 0x3f800000030c7423 */ /* 0x001fc8000000000b */
[----:B------:R-:W-:-:S04]  /*0520*/  FFMA R12, R3, R12, R3 ;  /* 0x0000000c030c7223 */ /* 0x000fc80000000003 */
[----:B------:R-:W-:-:S04]  /*0530*/  FFMA R3, R0, R12, RZ ;  /* 0x0000000c00037223 */ /* 0x000fc800000000ff */
[----:B------:R-:W-:-:S04]  /*0540*/  FFMA R8, R11, R3, R0 ;  /* 0x000000030b087223 */ /* 0x000fc80000000000 */
[----:B------:R-:W-:-:S04]  /*0550*/  FFMA R13, R12, R8, R3 ;  /* 0x000000080c0d7223 */ /* 0x000fc80000000003 */
[----:B------:R-:W-:-:S04]  /*0560*/  FFMA R8, R11, R13, R0 ;  /* 0x0000000d0b087223 */ /* 0x000fc80000000000 */
[----:B------:R-:W-:-:S05]  /*0570*/  FFMA R0, R12, R8, R13 ;  /* 0x000000080c007223 */ /* 0x000fca000000000d */
[----:B------:R-:W-:-:S04]  /*0580*/  SHF.R.U32.HI R3, RZ, 0x17, R0 ;  /* 0x00000017ff037819 */ /* 0x000fc80000011600 */
[----:B------:R-:W-:-:S05]  /*0590*/  LOP3.LUT R3, R3, 0xff, RZ, 0xc0, !PT ;  /* 0x000000ff03037812 */ /* 0x000fca00078ec0ff */
[----:B------:R-:W-:-:S04]  /*05a0*/  IMAD.IADD R9, R3, 0x1, R7 ;  /* 0x0000000103097824 */ /* 0x000fc800078e0207 */
[----:B------:R-:W-:-:S05]  /*05b0*/  VIADD R3, R9, 0xffffffff ;  /* 0xffffffff09037836 */ /* 0x000fca0000000000 */
[----:B------:R-:W-:-:S13]  /*05c0*/  ISETP.GE.U32.AND P0, PT, R3, 0xfe, PT ;  /* 0x000000fe0300780c */ /* 0x000fda0003f06070 */
[----:B------:R-:W-:Y:S05]  /*05d0*/  @!P0 BRA `(.L_x_33) ;  /* 0x0000000000808947 */ /* 0x000fea0003800000 */
[----:B------:R-:W-:-:S13]  /*05e0*/  ISETP.GT.AND P0, PT, R9, 0xfe, PT ;  /* 0x000000fe0900780c */ /* 0x000fda0003f04270 */
[----:B------:R-:W-:Y:S05]  /*05f0*/  @P0 BRA `(.L_x_34) ;  /* 0x00000000006c0947 */ /* 0x000fea0003800000 */
[----:B------:R-:W-:-:S13]  /*0600*/  ISETP.GE.AND P0, PT, R9, 0x1, PT ;  /* 0x000000010900780c */ /* 0x000fda0003f06270 */
[----:B------:R-:W-:Y:S05]  /*0610*/  @P0 BRA `(.L_x_35) ;  /* 0x0000000000740947 */ /* 0x000fea0003800000 */
[----:B------:R-:W-:Y:S02]  /*0620*/  ISETP.GE.AND P0, PT, R9, -0x18, PT ;  /* 0xffffffe80900780c */ /* 0x000fe40003f06270 */
[----:B------:R-:W-:-:S11]  /*0630*/  LOP3.LUT R0, R0, 0x80000000, RZ, 0xc0, !PT ;  /* 0x8000000000007812 */ /* 0x000fd600078ec0ff */
[----:B------:R-:W-:Y:S05]  /*0640*/  @!P0 BRA `(.L_x_35) ;  /* 0x0000000000688947 */ /* 0x000fea0003800000 */
[CCC-:B------:R-:W-:Y:S01]  /*0650*/  FFMA.RZ R3, R12.reuse, R8.reuse, R13.reuse ;  /* 0x000000080c037223 */ /* 0x1c0fe2000000c00d */
[CCC-:B------:R-:W-:Y:S01]  /*0660*/  FFMA.RM R6, R12.reuse, R8.reuse, R13.reuse ;  /* 0x000000080c067223 */ /* 0x1c0fe2000000400d */
[C---:B------:R-:W-:Y:S02]  /*0670*/  ISETP.NE.AND P2, PT, R9.reuse, RZ, PT ;  /* 0x000000ff0900720c */ /* 0x040fe40003f45270 */
[----:B------:R-:W-:Y:S02]  /*0680*/  ISETP.NE.AND P1, PT, R9, RZ, PT ;  /* 0x000000ff0900720c */ /* 0x000fe40003f25270 */
[----:B------:R-:W-:Y:S01]  /*0690*/  LOP3.LUT R7, R3, 0x7fffff, RZ, 0xc0, !PT ;  /* 0x007fffff03077812 */ /* 0x000fe200078ec0ff */
[----:B------:R-:W-:Y:S01]  /*06a0*/  FFMA.RP R3, R12, R8, R13 ;  /* 0x000000080c037223 */ /* 0x000fe2000000800d */
[----:B------:R-:W-:Y:S02]  /*06b0*/  VIADD R8, R9, 0x20 ;  /* 0x0000002009087836 */ /* 0x000fe40000000000 */
[----:B------:R-:W-:Y:S01]  /*06c0*/  LOP3.LUT R7, R7, 0x800000, RZ, 0xfc, !PT ;  /* 0x0080000007077812 */ /* 0x000fe200078efcff */
[----:B------:R-:W-:Y:S01]  /*06d0*/  IMAD.MOV R9, RZ, RZ, -R9 ;  /* 0x000000ffff097224 */ /* 0x000fe200078e0a09 */
[----:B------:R-:W-:-:S02]  /*06e0*/  FSETP.NEU.FTZ.AND P0, PT, R3, R6, PT ;  /* 0x000000060300720b */ /* 0x000fc40003f1d000 */
[----:B------:R-:W-:Y:S02]  /*06f0*/  SHF.L.U32 R8, R7, R8, RZ ;  /* 0x0000000807087219 */ /* 0x000fe400000006ff */
[----:B------:R-:W-:Y:S02]  /*0700*/  SEL R6, R9, RZ, P2 ;  /* 0x000000ff09067207 */ /* 0x000fe40001000000 */
[----:B------:R-:W-:Y:S02]  /*0710*/  ISETP.NE.AND P1, PT, R8, RZ, P1 ;  /* 0x000000ff0800720c */ /* 0x000fe40000f25270 */
[----:B------:R-:W-:Y:S02]  /*0720*/  SHF.R.U32.HI R6, RZ, R6, R7 ;  /* 0x00000006ff067219 */ /* 0x000fe40000011607 */
[----:B------:R-:W-:Y:S02]  /*0730*/  PLOP3.LUT P0, PT, P0, P1, PT, 0xf8, 0x8f ;  /* 0x00000000008f781c */ /* 0x000fe40000703f70 */
[----:B------:R-:W-:-:S02]  /*0740*/  SHF.R.U32.HI R8, RZ, 0x1, R6 ;  /* 0x00000001ff087819 */ /* 0x000fc40000011606 */
[----:B------:R-:W-:-:S04]  /*0750*/  SEL R3, RZ, 0x1, !P0 ;  /* 0x00000001ff037807 */ /* 0x000fc80004000000 */
[----:B------:R-:W-:-:S04]  /*0760*/  LOP3.LUT R3, R3, 0x1, R8, 0xf8, !PT ;  /* 0x0000000103037812 */ /* 0x000fc800078ef808 */
[----:B------:R-:W-:-:S05]  /*0770*/  LOP3.LUT R3, R3, R6, RZ, 0xc0, !PT ;  /* 0x0000000603037212 */ /* 0x000fca00078ec0ff */
[----:B------:R-:W-:-:S05]  /*0780*/  IMAD.IADD R3, R8, 0x1, R3 ;  /* 0x0000000108037824 */ /* 0x000fca00078e0203 */
[----:B------:R-:W-:Y:S01]  /*0790*/  LOP3.LUT R0, R3, R0, RZ, 0xfc, !PT ;  /* 0x0000000003007212 */ /* 0x000fe200078efcff */
[----:B------:R-:W-:Y:S06]  /*07a0*/  BRA `(.L_x_35) ;  /* 0x0000000000107947 */ /* 0x000fec0003800000 */
.L_x_34:
[----:B------:R-:W-:-:S04]  /*07b0*/  LOP3.LUT R0, R0, 0x80000000, RZ, 0xc0, !PT ;  /* 0x8000000000007812 */ /* 0x000fc800078ec0ff */
[----:B------:R-:W-:Y:S01]  /*07c0*/  LOP3.LUT R0, R0, 0x7f800000, RZ, 0xfc, !PT ;  /* 0x7f80000000007812 */ /* 0x000fe200078efcff */
[----:B------:R-:W-:Y:S06]  /*07d0*/  BRA `(.L_x_35) ;  /* 0x0000000000047947 */ /* 0x000fec0003800000 */
.L_x_33:
[----:B------:R-:W-:-:S07]  /*07e0*/  IMAD R0, R7, 0x800000, R0 ;  /* 0x0080000007007824 */ /* 0x000fce00078e0200 */
.L_x_35:
[----:B------:R-:W-:Y:S05]  /*07f0*/  BSYNC.RECONVERGENT B2 ;  /* 0x0000000000027941 */ /* 0x000fea0003800200 */
.L_x_32:
[----:B------:R-:W-:Y:S05]  /*0800*/  BRA `(.L_x_36) ;  /* 0x0000000000207947 */ /* 0x000fea0003800000 */
.L_x_31:
[----:B------:R-:W-:-:S04]  /*0810*/  LOP3.LUT R0, R9, 0x80000000, R8, 0x48, !PT ;  /* 0x8000000009007812 */ /* 0x000fc800078e4808 */
[----:B------:R-:W-:Y:S01]  /*0820*/  LOP3.LUT R0, R0, 0x7f800000, RZ, 0xfc, !PT ;  /* 0x7f80000000007812 */ /* 0x000fe200078efcff */
[----:B------:R-:W-:Y:S06]  /*0830*/  BRA `(.L_x_36) ;  /* 0x0000000000147947 */ /* 0x000fec0003800000 */
.L_x_30:
[----:B------:R-:W-:Y:S01]  /*0840*/  LOP3.LUT R0, R9, 0x80000000, R8, 0x48, !PT ;  /* 0x8000000009007812 */ /* 0x000fe200078e4808 */
[----:B------:R-:W-:Y:S06]  /*0850*/  BRA `(.L_x_36) ;  /* 0x00000000000c7947 */ /* 0x000fec0003800000 */
.L_x_29:
[----:B------:R-:W0:Y:S01]  /*0860*/  MUFU.RSQ R0, -QNAN ;  /* 0xffc0000000007908 */ /* 0x000e220000001400 */
[----:B------:R-:W-:Y:S05]  /*0870*/  BRA `(.L_x_36) ;  /* 0x0000000000047947 */ /* 0x000fea0003800000 */
.L_x_28:
[----:B------:R-:W-:-:S07]  /*0880*/  FADD.FTZ R0, R0, R3 ;  /* 0x0000000300007221 */ /* 0x000fce0000010000 */
.L_x_36:
[----:B------:R-:W-:Y:S05]  /*0890*/  BSYNC.RECONVERGENT B1 ;  /* 0x0000000000017941 */ /* 0x000fea0003800200 */
.L_x_26:
[----:B------:R-:W-:-:S04]  /*08a0*/  IMAD.MOV.U32 R3, RZ, RZ, 0x0 ;  /* 0x00000000ff037424 */ /* 0x000fc800078e00ff */
[----:B0-----:R-:W-:Y:S05]  /*08b0*/  RET.REL.NODEC R2 `(_Z7IDivideiPfS_) ;  /* 0xfffffff402d07950 */ /* 0x001fea0003c3ffff */
.L_x_37:
        /* <DEDUP_REMOVED lines=12> */
.L_x_58:


//--------------------- .text._Z6DivideiPfS_S_    --------------------------
	.section	.text._Z6DivideiPfS_S_,"ax",@progbits
	.align	128
        .global         _Z6DivideiPfS_S_
        .type           _Z6DivideiPfS_S_,@function
        .size           _Z6DivideiPfS_S_,(.L_x_59 - _Z6DivideiPfS_S_)
        .other          _Z6DivideiPfS_S_,@"STO_CUDA_ENTRY STV_DEFAULT"
_Z6DivideiPfS_S_:
.text._Z6DivideiPfS_S_:
        /* <DEDUP_REMOVED lines=17> */
[----:B0-----:R-:W-:-:S05]  /*0110*/  IMAD.WIDE.U32 R6, R2, 0x4, R6 ;  /* 0x0000000402067825 */ /* 0x001fca00078e0006 */
        /* <DEDUP_REMOVED lines=13> */
[----:B------:R-:W-:Y:S05]  /*01f0*/  CALL.REL.NOINC `($__internal_1_$__cuda_sm3x_div_rn_noftz_f32_slowpath) ;  /* 0x0000000000187944 */ /* 0x000fea0003c00000 */
[----:B------:R-:W-:-:S07]  /*0200*/  IMAD.MOV.U32 R9, RZ, RZ, R0 ;  /* 0x000000ffff097224 */ /* 0x000fce00078e0000 */
.L_x_39:
[----:B------:R-:W-:Y:S05]  /*0210*/  BSYNC.RECONVERGENT B0 ;  /* 0x0000000000007941 */ /* 0x000fea0003800200 */
.L_x_38:
[----:B------:R-:W0:Y:S02]  /*0220*/  LDC.64 R4, c[0x0][0x398] ;  /* 0x0000e600ff047b82 */ /* 0x000e240000000a00 */
[----:B0-----:R-:W-:-:S05]  /*0230*/  IMAD.WIDE.U32 R2, R2, 0x4, R4 ;  /* 0x0000000402027825 */ /* 0x001fca00078e0004 */
[----:B------:R-:W-:Y:S01]  /*0240*/  STG.E desc[UR4][R2.64], R9 ;  /* 0x0000000902007986 */ /* 0x000fe2000c101904 */
[----:B------:R-:W-:Y:S05]  /*0250*/  EXIT ;  /* 0x000000000000794d */ /* 0x000fea0003800000 */
        .weak           $__internal_1_$__cuda_sm3x_div_rn_noftz_f32_slowpath
        .type           $__internal_1_$__cuda_sm3x_div_rn_noftz_f32_slowpath,@function
        .size           $__internal_1_$__cuda_sm3x_div_rn_noftz_f32_slowpath,(.L_x_59 - $__internal_1_$__cuda_sm3x_div_rn_noftz_f32_slowpath)
$__internal_1_$__cuda_sm3x_div_rn_noftz_f32_slowpath:
        /* <DEDUP_REMOVED lines=36> */
.L_x_41:
        /* <DEDUP_REMOVED lines=51> */
.L_x_48:
[----:B------:R-:W-:-:S04]  /*07d0*/  LOP3.LUT R0, R0, 0x80000000, RZ, 0xc0, !PT ;  /* 0x8000000000007812 */ /* 0x000fc800078ec0ff */
[----:B------:R-:W-:Y:S01]  /*07e0*/  LOP3.LUT R0, R0, 0x7f800000, RZ, 0xfc, !PT ;  /* 0x7f80000000007812 */ /* 0x000fe200078efcff */
[----:B------:R-:W-:Y:S06]  /*07f0*/  BRA `(.L_x_49) ;  /* 0x0000000000047947 */ /* 0x000fec0003800000 */
.L_x_47:
[----:B------:R-:W-:-:S07]  /*0800*/  IMAD R0, R6, 0x800000, R0 ;  /* 0x0080000006007824 */ /* 0x000fce00078e0200 */
.L_x_49:
[----:B------:R-:W-:Y:S05]  /*0810*/  BSYNC.RECONVERGENT B2 ;  /* 0x0000000000027941 */ /* 0x000fea0003800200 */
.L_x_46:
[----:B------:R-:W-:Y:S05]  /*0820*/  BRA `(.L_x_50) ;  /* 0x0000000000207947 */ /* 0x000fea0003800000 */
.L_x_45:
[----:B------:R-:W-:-:S04]  /*0830*/  LOP3.LUT R0, R8, 0x80000000, R7, 0x48, !PT ;  /* 0x8000000008007812 */ /* 0x000fc800078e4807 */
[----:B------:R-:W-:Y:S01]  /*0840*/  LOP3.LUT R0, R0, 0x7f800000, RZ, 0xfc, !PT ;  /* 0x7f80000000007812 */ /* 0x000fe200078efcff */
[----:B------:R-:W-:Y:S06]  /*0850*/  BRA `(.L_x_50) ;  /* 0x0000000000147947 */ /* 0x000fec0003800000 */
.L_x_44:
[----:B------:R-:W-:Y:S01]  /*0860*/  LOP3.LUT R0, R8, 0x80000000, R7, 0x48, !PT ;  /* 0x8000000008007812 */ /* 0x000fe200078e4807 */
[----:B------:R-:W-:Y:S06]  /*0870*/  BRA `(.L_x_50) ;  /* 0x00000000000c7947 */ /* 0x000fec0003800000 */
.L_x_43:
[----:B------:R-:W0:Y:S01]  /*0880*/  MUFU.RSQ R0, -QNAN ;  /* 0xffc0000000007908 */ /* 0x000e220000001400 */
[----:B------:R-:W-:Y:S05]  /*0890*/  BRA `(.L_x_50) ;  /* 0x0000000000047947 */ /* 0x000fea0003800000 */
.L_x_42:
[----:B------:R-:W-:-:S07]  /*08a0*/  FADD.FTZ R0, R0, R3 ;  /* 0x0000000300007221 */ /* 0x000fce0000010000 */
.L_x_50:
[----:B------:R-:W-:Y:S05]  /*08b0*/  BSYNC.RECONVERGENT B1 ;  /* 0x0000000000017941 */ /* 0x000fea0003800200 */
.L_x_40:
[----:B------:R-:W-:-:S04]  /*08c0*/  IMAD.MOV.U32 R5, RZ, RZ, 0x0 ;  /* 0x00000000ff057424 */ /* 0x000fc800078e00ff */
[----:B0-----:R-:W-:Y:S05]  /*08d0*/  RET.REL.NODEC R4 `(_Z6DivideiPfS_S_) ;  /* 0xfffffff404c87950 */ /* 0x001fea0003c3ffff */
.L_x_51:
        /* <DEDUP_REMOVED lines=10> */
.L_x_59:


//--------------------- .text._Z6IMultiiPfS_      --------------------------
	.section	.text._Z6IMultiiPfS_,"ax",@progbits
	.align	128
        .global         _Z6IMultiiPfS_
        .type           _Z6IMultiiPfS_,@function
        .size           _Z6IMultiiPfS_,(.L_x_70 - _Z6IMultiiPfS_)
        .other          _Z6IMultiiPfS_,@"STO_CUDA_ENTRY STV_DEFAULT"
_Z6IMultiiPfS_:
.text._Z6IMultiiPfS_:
        /* <DEDUP_REMOVED lines=20> */
[----:B------:R-:W3:Y:S02]  /*0140*/  LDG.E R0, desc[UR4][R2.64] ;  /* 0x0000000402007981 */ /* 0x000ee4000c1e1900 */
[----:B---3--:R-:W-:-:S05]  /*0150*/  FMUL R7, R0, R5 ;  /* 0x0000000500077220 */ /* 0x008fca0000400000 */
[----:B------:R-:W-:Y:S01]  /*0160*/  STG.E desc[UR4][R2.64], R7 ;  /* 0x0000000702007986 */ /* 0x000fe2000c101904 */
[----:B------:R-:W-:Y:S05]  /*0170*/  EXIT ;  /* 0x000000000000794d */ /* 0x000fea0003800000 */
.L_x_52:
        /* <DEDUP_REMOVED lines=16> */
.L_x_70:


//--------------------- .text._Z5MultiiPfS_S_     --------------------------
	.section	.text._Z5MultiiPfS_S_,"ax",@progbits
	.align	128
        .global         _Z5MultiiPfS_S_
        .type           _Z5MultiiPfS_S_,@function
        .size           _Z5MultiiPfS_S_,(.L_x_71 - _Z5MultiiPfS_S_)
        .other          _Z5MultiiPfS_S_,@"STO_CUDA_ENTRY STV_DEFAULT"
_Z5MultiiPfS_S_:
.text._Z5MultiiPfS_S_:
        /* <DEDUP_REMOVED lines=16> */
[----:B------:R-:W2:Y:S08]  /*0100*/  LDC.64 R4, c[0x0][0x390] ;  /* 0x0000e400ff047b82 */ /* 0x000eb00000000a00 */
[----:B------:R-:W3:Y:S01]  /*0110*/  LDC.64 R6, c[0x0][0x398] ;  /* 0x0000e600ff067b82 */ /* 0x000ee20000000a00 */
[----:B0-----:R-:W-:-:S06]  /*0120*/  IMAD.WIDE.U32 R2, R9, 0x4, R2 ;  /* 0x0000000409027825 */ /* 0x001fcc00078e0002 */
[----:B-1----:R-:W4:Y:S01]  /*0130*/  LDG.E R2, desc[UR4][R2.64] ;  /* 0x0000000402027981 */ /* 0x002f22000c1e1900 */
[----:B--2---:R-:W-:-:S06]  /*0140*/  IMAD.WIDE.U32 R4, R9, 0x4, R4 ;  /* 0x0000000409047825 */ /* 0x004fcc00078e0004 */
[----:B------:R-:W4:Y:S01]  /*0150*/  LDG.E R5, desc[UR4][R4.64] ;  /* 0x0000000404057981 */ /* 0x000f22000c1e1900 */
[----:B---3--:R-:W-:-:S04]  /*0160*/  IMAD.WIDE.U32 R6, R9, 0x4, R6 ;  /* 0x0000000409067825 */ /* 0x008fc800078e0006 */
[----:B----4-:R-:W-:-:S05]  /*0170*/  FMUL R9, R2, R5 ;  /* 0x0000000502097220 */ /* 0x010fca0000400000 */
[----:B------:R-:W-:Y:S01]  /*0180*/  STG.E desc[UR4][R6.64], R9 ;  /* 0x0000000906007986 */ /* 0x000fe2000c101904 */
[----:B------:R-:W-:Y:S05]  /*0190*/  EXIT ;  /* 0x000000000000794d */ /* 0x000fea0003800000 */
.L_x_53:
        /* <DEDUP_REMOVED lines=14> */
.L_x_71:


//--------------------- .text._Z6IRestaiPfS_      --------------------------
	.section	.text._Z6IRestaiPfS_,"ax",@progbits
	.align	128
        .global         _Z6IRestaiPfS_
        .type           _Z6IRestaiPfS_,@function
        .size           _Z6IRestaiPfS_,(.L_x_72 - _Z6IRestaiPfS_)
        .other          _Z6IRestaiPfS_,@"STO_CUDA_ENTRY STV_DEFAULT"
_Z6IRestaiPfS_:
.text._Z6IRestaiPfS_:
        /* <DEDUP_REMOVED lines=21> */
[----:B---3--:R-:W-:-:S05]  /*0150*/  FADD R7, R0, -R5 ;  /* 0x8000000500077221 */ /* 0x008fca0000000000 */
[----:B------:R-:W-:Y:S01]  /*0160*/  STG.E desc[UR4][R2.64], R7 ;  /* 0x0000000702007986 */ /* 0x000fe2000c101904 */
[----:B------:R-:W-:Y:S05]  /*0170*/  EXIT ;  /* 0x000000000000794d */ /* 0x000fea0003800000 */
.L_x_54:
        /* <DEDUP_REMOVED lines=16> */
.L_x_72:


//--------------------- .text._Z5RestaiPfS_S_     --------------------------
	.section	.text._Z5RestaiPfS_S_,"ax",@progbits
	.align	128
        .global         _Z5RestaiPfS_S_
        .type           _Z5RestaiPfS_S_,@function
        .size           _Z5RestaiPfS_S_,(.L_x_73 - _Z5RestaiPfS_S_)
        .other          _Z5RestaiPfS_S_,@"STO_CUDA_ENTRY STV_DEFAULT"
_Z5RestaiPfS_S_:
.text._Z5RestaiPfS_S_:
        /* <DEDUP_REMOVED lines=23> */
[----:B----4-:R-:W-:-:S05]  /*0170*/  FADD R9, R2, -R5 ;  /* 0x8000000502097221 */ /* 0x010fca0000000000 */
[----:B------:R-:W-:Y:S01]  /*0180*/  STG.E desc[UR4][R6.64], R9 ;  /* 0x0000000906007986 */ /* 0x000fe2000c101904 */
[----:B------:R-:W-:Y:S05]  /*0190*/  EXIT ;  /* 0x000000000000794d */ /* 0x000fea0003800000 */
.L_x_55:
        /* <DEDUP_REMOVED lines=14> */
.L_x_73:


//--------------------- .text._Z5ISumaiPfS_       --------------------------
	.section	.text._Z5ISumaiPfS_,"ax",@progbits
	.align	128
        .global         _Z5ISumaiPfS_
        .type           _Z5ISumaiPfS_,@function
        .size           _Z5ISumaiPfS_,(.L_x_74 - _Z5ISumaiPfS_)
        .other          _Z5ISumaiPfS_,@"STO_CUDA_ENTRY STV_DEFAULT"
_Z5ISumaiPfS_:
.text._Z5ISumaiPfS_:
        /* <DEDUP_REMOVED lines=21> */
[----:B---3--:R-:W-:-:S05]  /*0150*/  FADD R7, R0, R5 ;  /* 0x0000000500077221 */ /* 0x008fca0000000000 */
[----:B------:R-:W-:Y:S01]  /*0160*/  STG.E desc[UR4][R2.64], R7 ;  /* 0x0000000702007986 */ /* 0x000fe2000c101904 */
[----:B------:R-:W-:Y:S05]  /*0170*/  EXIT ;  /* 0x000000000000794d */ /* 0x000fea0003800000 */
.L_x_56:
        /* <DEDUP_REMOVED lines=16> */
.L_x_74:


//--------------------- .text._Z4SumaiPfS_S_      --------------------------
	.section	.text._Z4SumaiPfS_S_,"ax",@progbits
	.align	128
        .global         _Z4SumaiPfS_S_
        .type           _Z4SumaiPfS_S_,@function
        .size           _Z4SumaiPfS_S_,(.L_x_75 - _Z4SumaiPfS_S_)
        .other          _Z4SumaiPfS_S_,@"STO_CUDA_ENTRY STV_DEFAULT"
_Z4SumaiPfS_S_:
.text._Z4SumaiPfS_S_:
        /* <DEDUP_REMOVED lines=23> */
[----:B----4-:R-:W-:-:S05]  /*0170*/  FADD R9, R2, R5 ;  /* 0x0000000502097221 */ /* 0x010fca0000000000 */
[----:B------:R-:W-:Y:S01]  /*0180*/  STG.E desc[UR4][R6.64], R9 ;  /* 0x0000000906007986 */ /* 0x000fe2000c101904 */
[----:B------:R-:W-:Y:S05]  /*0190*/  EXIT ;  /* 0x000000000000794d */ /* 0x000fea0003800000 */
.L_x_57:
        /* <DEDUP_REMOVED lines=14> */
.L_x_75:


//--------------------- .nv.shared.reserved.0     --------------------------
	.section	.nv.shared.reserved.0,"aw",@nobits
	.weak		__nv_reservedSMEM_offset_0_alias
	.size		__nv_reservedSMEM_offset_0_alias, 0, 64
	.other		__nv_reservedSMEM_offset_0_alias,@"STO_CUDA_RESERVED_SHARED STV_DEFAULT"
__nv_reservedSMEM_offset_0_alias:
	.zero		0
	.zero		64


//--------------------- .nv.constant0._Z8DiagFlatiPfS_ --------------------------
	.section	.nv.constant0._Z8DiagFlatiPfS_,"a",@progbits
	.sectionflags	@""
	.align	4
.nv.constant0._Z8DiagFlatiPfS_:
	.zero		920


//--------------------- .nv.constant0._Z4DiagiPfS_ --------------------------
	.section	.nv.constant0._Z4DiagiPfS_,"a",@progbits
	.sectionflags	@""
	.align	4
.nv.constant0._Z4DiagiPfS_:
	.zero		920


//--------------------- .nv.constant0._Z8absoluteiPfS_ --------------------------
	.section	.nv.constant0._Z8absoluteiPfS_,"a",@progbits
	.sectionflags	@""
	.align	4
.nv.constant0._Z8absoluteiPfS_:
	.zero		920


//--------------------- .nv.constant0._Z3negiPfS_ --------------------------
	.section	.nv.constant0._Z3negiPfS_,"a",@progbits
	.sectionflags	@""
	.align	4
.nv.constant0._Z3negiPfS_:
	.zero		920


//--------------------- .nv.constant0._Z9TransposeiPKfPf --------------------------
	.section	.nv.constant0._Z9TransposeiPKfPf,"a",@progbits
	.sectionflags	@""
	.align	4
.nv.constant0._Z9TransposeiPKfPf:
	.zero		920


//--------------------- .nv.constant0._Z4Dom2iPfS_ --------------------------
	.section	.nv.constant0._Z4Dom2iPfS_,"a",@progbits
	.sectionflags	@""
	.align	4
.nv.constant0._Z4Dom2iPfS_:
	.zero		920


//--------------------- .nv.constant0._Z4Dom1iPf  --------------------------
	.section	.nv.constant0._Z4Dom1iPf,"a",@progbits
	.sectionflags	@""
	.align	4
.nv.constant0._Z4Dom1iPf:
	.zero		912


//--------------------- .nv.constant0._Z5CrossiiiPfS_S_ --------------------------
	.section	.nv.constant0._Z5CrossiiiPfS_S_,"a",@progbits
	.sectionflags	@""
	.align	4
.nv.constant0._Z5CrossiiiPfS_S_:
	.zero		936


//--------------------- .nv.constant0._Z7IDivideiPfS_ --------------------------
	.section	.nv.constant0._Z7IDivideiPfS_,"a",@progbits
	.sectionflags	@""
	.align	4
.nv.constant0._Z7IDivideiPfS_:
	.zero		920


//--------------------- .nv.constant0._Z6DivideiPfS_S_ --------------------------
	.section	.nv.constant0._Z6DivideiPfS_S_,"a",@progbits
	.sectionflags	@""
	.align	4
.nv.constant0._Z6DivideiPfS_S_:
	.zero		928


//--------------------- .nv.constant0._Z6IMultiiPfS_ --------------------------
	.section	.nv.constant0._Z6IMultiiPfS_,"a",@progbits
	.sectionflags	@""
	.align	4
.nv.constant0._Z6IMultiiPfS_:
	.zero		920


//--------------------- .nv.constant0._Z5MultiiPfS_S_ --------------------------
	.section	.nv.constant0._Z5MultiiPfS_S_,"a",@progbits
	.sectionflags	@""
	.align	4
.nv.constant0._Z5MultiiPfS_S_:
	.zero		928


//--------------------- .nv.constant0._Z6IRestaiPfS_ --------------------------
	.section	.nv.constant0._Z6IRestaiPfS_,"a",@progbits
	.sectionflags	@""
	.align	4
.nv.constant0._Z6IRestaiPfS_:
	.zero		920


//--------------------- .nv.constant0._Z5RestaiPfS_S_ --------------------------
	.section	.nv.constant0._Z5RestaiPfS_S_,"a",@progbits
	.sectionflags	@""
	.align	4
.nv.constant0._Z5RestaiPfS_S_:
	.zero		928


//--------------------- .nv.constant0._Z5ISumaiPfS_ --------------------------
	.section	.nv.constant0._Z5ISumaiPfS_,"a",@progbits
	.sectionflags	@""
	.align	4
.nv.constant0._Z5ISumaiPfS_:
	.zero		920


//--------------------- .nv.constant0._Z4SumaiPfS_S_ --------------------------
	.section	.nv.constant0._Z4SumaiPfS_S_,"a",@progbits
	.sectionflags	@""
	.align	4
.nv.constant0._Z4SumaiPfS_S_:
	.zero		928


//--------------------- SYMBOLS --------------------------

	.type		.nv.reservedSmem.offset0,@object
	.size		.nv.reservedSmem.offset0,0x4
